//
// Generated by NVIDIA NVVM Compiler
//
// Compiler Build ID: CL-36424714
// Cuda compilation tools, release 13.0, V13.0.88
// Based on NVVM 20.0.0
//

.version 9.0
.target sm_100
.address_size 64

	// .globl	_Z8sim_pass10sim_params
// _ZZ8sim_pass10sim_paramsE6offset has been demoted
// _ZZ8sim_pass10sim_paramsE5width has been demoted
// _ZZ8sim_init10sim_paramsE6offset has been demoted
// _ZZ8sim_init10sim_paramsE5width has been demoted

.visible .entry _Z8sim_pass10sim_params(
	.param .align 8 .b8 _Z8sim_pass10sim_params_param_0[128]
)
{
	.reg .pred 	%p<46>;
	.reg .b16 	%rs<10>;
	.reg .b32 	%r<132>;
	.reg .b32 	%f<115>;
	.reg .b64 	%rd<31>;
	.reg .b64 	%fd<13>;
	// demoted variable
	.shared .align 4 .u32 _ZZ8sim_pass10sim_paramsE6offset;
	// demoted variable
	.shared .align 4 .u32 _ZZ8sim_pass10sim_paramsE5width;
	ld.param.u32 	%r48, [_Z8sim_pass10sim_params_param_0+120];
	bfe.u32 	%r52, %r48, 0, 8;
	cvt.u16.u32 	%rs1, %r52;
	ld.param.v2.f32 	{%f39, %f40}, [_Z8sim_pass10sim_params_param_0+112];
	ld.param.v2.f32 	{%f37, %f38}, [_Z8sim_pass10sim_params_param_0+104];
	ld.param.f32 	%f36, [_Z8sim_pass10sim_params_param_0+100];
	ld.param.u32 	%r42, [_Z8sim_pass10sim_params_param_0+96];
	ld.param.v2.f32 	{%f34, %f35}, [_Z8sim_pass10sim_params_param_0+88];
	ld.param.u64 	%rd16, [_Z8sim_pass10sim_params_param_0+80];
	ld.param.u64 	%rd15, [_Z8sim_pass10sim_params_param_0+72];
	ld.param.u64 	%rd14, [_Z8sim_pass10sim_params_param_0+64];
	ld.param.u64 	%rd13, [_Z8sim_pass10sim_params_param_0+56];
	ld.param.u64 	%rd11, [_Z8sim_pass10sim_params_param_0+40];
	ld.param.v2.u32 	{%r39, %r40}, [_Z8sim_pass10sim_params_param_0];
	ld.param.u64 	%rd10, [_Z8sim_pass10sim_params_param_0+32];
	ld.param.u64 	%rd9, [_Z8sim_pass10sim_params_param_0+24];
	cvta.to.global.u64 	%rd1, %rd9;
	cvta.to.global.u64 	%rd2, %rd10;
	ld.global.u32 	%r2, [%rd1];
	bar.sync 	0;
	mov.u32 	%r3, %tid.x;
	setp.ne.s32 	%p2, %r3, 0;
	@%p2 bra 	$L__BB0_6;
	atom.global.add.u32 	%r4, [%rd2], %r39;
	st.shared.u32 	[_ZZ8sim_pass10sim_paramsE6offset], %r4;
	setp.gt.s32 	%p3, %r2, %r4;
	@%p3 bra 	$L__BB0_3;
	neg.s32 	%r53, %r39;
	atom.global.add.u32 	%r54, [%rd2], %r53;
	mov.b32 	%r55, 0;
	st.shared.u32 	[_ZZ8sim_pass10sim_paramsE5width], %r55;
	bra.uni 	$L__BB0_6;
$L__BB0_3:
	sub.s32 	%r56, %r2, %r39;
	setp.le.s32 	%p4, %r4, %r56;
	@%p4 bra 	$L__BB0_5;
	sub.s32 	%r57, %r2, %r4;
	st.shared.u32 	[_ZZ8sim_pass10sim_paramsE5width], %r57;
	sub.s32 	%r58, %r57, %r39;
	atom.global.add.u32 	%r59, [%rd2], %r58;
	bra.uni 	$L__BB0_6;
$L__BB0_5:
	st.shared.u32 	[_ZZ8sim_pass10sim_paramsE5width], %r39;
$L__BB0_6:
	bar.sync 	0;
	ld.shared.u32 	%r60, [_ZZ8sim_pass10sim_paramsE6offset];
	ld.global.u32 	%r131, [%rd1];
	setp.ge.s32 	%p5, %r60, %r131;
	@%p5 bra 	$L__BB0_48;
	cvta.to.global.u64 	%rd3, %rd14;
	cvta.to.global.u64 	%rd4, %rd15;
	cvta.to.global.u64 	%rd5, %rd16;
	shl.b32 	%r7, %r42, 1;
	add.s32 	%r61, %r7, -1;
	cvt.rn.f32.s32 	%f3, %r61;
	neg.f32 	%f4, %f34;
	abs.f32 	%f5, %f34;
	div.rn.f32 	%f6, %f38, %f39;
	add.f32 	%f41, %f38, %f36;
	div.rn.f32 	%f7, %f41, %f39;
	and.b16  	%rs9, %rs1, 255;
$L__BB0_8:
	ld.shared.u32 	%r62, [_ZZ8sim_pass10sim_paramsE5width];
	setp.ge.s32 	%p6, %r3, %r62;
	@%p6 bra 	$L__BB0_41;
	mov.u32 	%r123, %r3;
$L__BB0_10:
	ld.shared.u32 	%r63, [_ZZ8sim_pass10sim_paramsE6offset];
	add.s32 	%r64, %r63, %r123;
	cvta.to.global.u64 	%rd17, %rd13;
	mul.wide.u32 	%rd18, %r64, 16;
	add.s64 	%rd19, %rd17, %rd18;
	ld.global.f32 	%f110, [%rd19];
	ld.global.f32 	%f114, [%rd19+4];
	ld.global.f32 	%f107, [%rd19+8];
	ld.global.u32 	%r130, [%rd19+12];
	setp.gtu.f32 	%p7, %f107, 0f00000000;
	@%p7 bra 	$L__BB0_13;
$L__BB0_11:
	mad.lo.s32 	%r65, %r130, 1103515245, 12345;
	and.b32  	%r66, %r65, 2147483647;
	mul.hi.u32 	%r67, %r66, 2147450881;
	shr.u32 	%r68, %r67, 15;
	mul.lo.s32 	%r69, %r68, 65537;
	sub.s32 	%r70, %r66, %r69;
	add.s32 	%r71, %r70, -32768;
	cvt.rn.f64.s32 	%fd1, %r71;
	mul.f64 	%fd2, %fd1, 0d3F00000000000000;
	cvt.rn.f32.f64 	%f11, %fd2;
	mad.lo.s32 	%r72, %r130, -1029531031, -740551042;
	and.b32  	%r130, %r72, 2147483647;
	mul.hi.u32 	%r73, %r130, 2147450881;
	shr.u32 	%r74, %r73, 15;
	mul.lo.s32 	%r75, %r74, 65537;
	sub.s32 	%r76, %r130, %r75;
	add.s32 	%r77, %r76, -32768;
	cvt.rn.f64.s32 	%fd3, %r77;
	mul.f64 	%fd4, %fd3, 0d3F00000000000000;
	cvt.rn.f32.f64 	%f42, %fd4;
	mul.f32 	%f43, %f42, %f42;
	fma.rn.f32 	%f44, %f11, %f11, %f43;
	sqrt.rn.f32 	%f12, %f44;
	setp.gt.f32 	%p8, %f12, 0f3F800000;
	@%p8 bra 	$L__BB0_11;
	div.rn.f32 	%f114, %f11, %f12;
	mov.f32 	%f110, 0f00000000;
	mov.f32 	%f107, 0f3F800000;
$L__BB0_13:
	mul.f32 	%f17, %f40, %f107;
$L__BB0_14:
	mov.f32 	%f18, %f110;
	setp.eq.s16 	%p9, %rs9, 0;
	mad.lo.s32 	%r15, %r130, 1103515245, 12345;
	and.b32  	%r130, %r15, 2147483647;
	mul.hi.u32 	%r78, %r130, 2147450881;
	shr.u32 	%r79, %r78, 15;
	mul.lo.s32 	%r80, %r79, 65537;
	sub.s32 	%r81, %r130, %r80;
	cvt.rn.f64.u32 	%fd5, %r81;
	div.rn.f64 	%fd6, %fd5, 0dC0F0001000000000;
	cvt.rn.f32.f64 	%f47, %fd6;
	add.f32 	%f48, %f47, 0f3F800000;
	setp.lt.f32 	%p10, %f48, 0f00800000;
	mul.f32 	%f49, %f48, 0f4B000000;
	selp.f32 	%f50, %f49, %f48, %p10;
	selp.f32 	%f51, 0fC1B80000, 0f00000000, %p10;
	mov.b32 	%r82, %f50;
	add.s32 	%r83, %r82, -1059760811;
	and.b32  	%r84, %r83, -8388608;
	sub.s32 	%r85, %r82, %r84;
	mov.b32 	%f52, %r85;
	cvt.rn.f32.s32 	%f53, %r84;
	fma.rn.f32 	%f54, %f53, 0f34000000, %f51;
	add.f32 	%f55, %f52, 0fBF800000;
	fma.rn.f32 	%f56, %f55, 0fBE055027, 0f3E1039F6;
	fma.rn.f32 	%f57, %f56, %f55, 0fBDF8CDCC;
	fma.rn.f32 	%f58, %f57, %f55, 0f3E0F2955;
	fma.rn.f32 	%f59, %f58, %f55, 0fBE2AD8B9;
	fma.rn.f32 	%f60, %f59, %f55, 0f3E4CED0B;
	fma.rn.f32 	%f61, %f60, %f55, 0fBE7FFF22;
	fma.rn.f32 	%f62, %f61, %f55, 0f3EAAAA78;
	fma.rn.f32 	%f63, %f62, %f55, 0fBF000000;
	mul.f32 	%f64, %f55, %f63;
	fma.rn.f32 	%f65, %f64, %f55, %f55;
	fma.rn.f32 	%f66, %f54, 0f3F317218, %f65;
	setp.gt.u32 	%p11, %r82, 2139095039;
	fma.rn.f32 	%f67, %f50, 0f7F800000, 0f7F800000;
	selp.f32 	%f68, %f67, %f66, %p11;
	setp.eq.f32 	%p12, %f50, 0f00000000;
	neg.f32 	%f69, %f68;
	selp.f32 	%f70, 0f7F800000, %f69, %p12;
	div.rn.f32 	%f71, %f70, %f39;
	fma.rn.f32 	%f110, %f114, %f71, %f18;
	div.rn.f32 	%f72, %f110, %f34;
	cvt.rmi.f32.f32 	%f73, %f72;
	cvt.rzi.s32.f32 	%r86, %f73;
	add.s32 	%r17, %r86, %r42;
	@%p9 bra 	$L__BB0_31;
	setp.gt.f32 	%p13, %f18, %f110;
	selp.f32 	%f21, %f18, %f110, %p13;
	selp.f32 	%f22, %f110, %f18, %p13;
	div.rn.f32 	%f75, %f22, %f34;
	cvt.rmi.f32.f32 	%f76, %f75;
	cvt.rzi.s32.f32 	%r87, %f76;
	add.s32 	%r18, %r87, %r42;
	cvt.rn.f32.s32 	%f23, %r18;
	setp.lt.s32 	%p14, %r18, 0;
	mov.f32 	%f112, 0f00000000;
	@%p14 bra 	$L__BB0_18;
	setp.gt.f32 	%p15, %f23, %f3;
	mov.f32 	%f112, %f3;
	@%p15 bra 	$L__BB0_18;
	mov.f32 	%f112, %f23;
$L__BB0_18:
	cvt.rzi.s32.f32 	%r19, %f112;
	setp.eq.s32 	%p16, %r18, %r19;
	selp.f32 	%f25, %f22, %f4, %p16;
	div.rn.f32 	%f78, %f21, %f34;
	cvt.rmi.f32.f32 	%f79, %f78;
	cvt.rzi.s32.f32 	%r88, %f79;
	add.s32 	%r20, %r88, %r42;
	cvt.rn.f32.s32 	%f26, %r20;
	setp.lt.s32 	%p17, %r20, 0;
	mov.f32 	%f113, 0f00000000;
	@%p17 bra 	$L__BB0_21;
	setp.gt.f32 	%p18, %f26, %f3;
	mov.f32 	%f113, %f3;
	@%p18 bra 	$L__BB0_21;
	mov.f32 	%f113, %f26;
$L__BB0_21:
	cvt.rzi.s32.f32 	%r21, %f113;
	setp.eq.s32 	%p19, %r20, %r21;
	selp.f32 	%f28, %f21, %f34, %p19;
	setp.ne.s32 	%p20, %r19, %r21;
	@%p20 bra 	$L__BB0_23;
	mul.wide.s32 	%rd25, %r19, 4;
	add.s64 	%rd26, %rd5, %rd25;
	sub.f32 	%f100, %f28, %f25;
	atom.global.add.f32 	%f101, [%rd26], %f100;
	bra.uni 	$L__BB0_31;
$L__BB0_23:
	div.rn.f32 	%f80, %f25, %f5;
	cvt.rmi.f32.f32 	%f81, %f80;
	mul.f32 	%f82, %f5, %f81;
	sub.f32 	%f83, %f25, %f82;
	sub.f32 	%f84, %f34, %f83;
	div.rn.f32 	%f85, %f84, %f34;
	mul.wide.s32 	%rd20, %r19, 4;
	add.s64 	%rd6, %rd5, %rd20;
	atom.global.add.f32 	%f86, [%rd6], %f85;
	add.s32 	%r127, %r19, 1;
	setp.ge.s32 	%p21, %r127, %r21;
	@%p21 bra 	$L__BB0_30;
	not.b32 	%r89, %r19;
	add.s32 	%r90, %r21, %r89;
	and.b32  	%r23, %r90, 3;
	setp.eq.s32 	%p22, %r23, 0;
	@%p22 bra 	$L__BB0_28;
	atom.global.add.f32 	%f87, [%rd6+4], 0f3F800000;
	add.s32 	%r127, %r19, 2;
	setp.eq.s32 	%p23, %r23, 1;
	@%p23 bra 	$L__BB0_28;
	atom.global.add.f32 	%f88, [%rd6+8], 0f3F800000;
	add.s32 	%r127, %r19, 3;
	setp.eq.s32 	%p24, %r23, 2;
	@%p24 bra 	$L__BB0_28;
	atom.global.add.f32 	%f89, [%rd6+12], 0f3F800000;
	add.s32 	%r127, %r19, 4;
$L__BB0_28:
	sub.s32 	%r91, %r21, %r19;
	add.s32 	%r92, %r91, -2;
	setp.lt.u32 	%p25, %r92, 3;
	@%p25 bra 	$L__BB0_30;
$L__BB0_29:
	mul.wide.s32 	%rd21, %r127, 4;
	add.s64 	%rd22, %rd5, %rd21;
	atom.global.add.f32 	%f90, [%rd22], 0f3F800000;
	atom.global.add.f32 	%f91, [%rd22+4], 0f3F800000;
	atom.global.add.f32 	%f92, [%rd22+8], 0f3F800000;
	atom.global.add.f32 	%f93, [%rd22+12], 0f3F800000;
	add.s32 	%r127, %r127, 4;
	setp.ne.s32 	%p26, %r127, %r21;
	@%p26 bra 	$L__BB0_29;
$L__BB0_30:
	div.rn.f32 	%f94, %f28, %f5;
	cvt.rmi.f32.f32 	%f95, %f94;
	mul.f32 	%f96, %f5, %f95;
	sub.f32 	%f97, %f28, %f96;
	div.rn.f32 	%f98, %f97, %f34;
	mul.wide.s32 	%rd23, %r21, 4;
	add.s64 	%rd24, %rd5, %rd23;
	atom.global.add.f32 	%f99, [%rd24], %f98;
$L__BB0_31:
	setp.lt.s32 	%p28, %r17, 0;
	setp.ge.s32 	%p29, %r17, %r7;
	or.pred  	%p30, %p28, %p29;
	mov.pred 	%p45, -1;
	@%p30 bra 	$L__BB0_38;
	mad.lo.s32 	%r93, %r15, 1103515245, 12345;
	and.b32  	%r130, %r93, 2147483647;
	mul.hi.u32 	%r94, %r130, 2147450881;
	shr.u32 	%r95, %r94, 15;
	mul.lo.s32 	%r96, %r95, 65537;
	sub.s32 	%r97, %r130, %r96;
	cvt.rn.f64.u32 	%fd7, %r97;
	div.rn.f64 	%fd8, %fd7, 0d40F0001000000000;
	cvt.rn.f32.f64 	%f29, %fd8;
	setp.ltu.f32 	%p31, %f6, %f29;
	@%p31 bra 	$L__BB0_35;
$L__BB0_33:
	mad.lo.s32 	%r98, %r130, 1103515245, 12345;
	and.b32  	%r99, %r98, 2147483647;
	mul.hi.u32 	%r100, %r99, 2147450881;
	shr.u32 	%r101, %r100, 15;
	mul.lo.s32 	%r102, %r101, 65537;
	sub.s32 	%r103, %r99, %r102;
	add.s32 	%r104, %r103, -32768;
	cvt.rn.f64.s32 	%fd9, %r104;
	mul.f64 	%fd10, %fd9, 0d3F00000000000000;
	cvt.rn.f32.f64 	%f30, %fd10;
	mad.lo.s32 	%r105, %r130, -1029531031, -740551042;
	and.b32  	%r130, %r105, 2147483647;
	mul.hi.u32 	%r106, %r130, 2147450881;
	shr.u32 	%r107, %r106, 15;
	mul.lo.s32 	%r108, %r107, 65537;
	sub.s32 	%r109, %r130, %r108;
	add.s32 	%r110, %r109, -32768;
	cvt.rn.f64.s32 	%fd11, %r110;
	mul.f64 	%fd12, %fd11, 0d3F00000000000000;
	cvt.rn.f32.f64 	%f102, %fd12;
	mul.f32 	%f103, %f102, %f102;
	fma.rn.f32 	%f104, %f30, %f30, %f103;
	sqrt.rn.f32 	%f31, %f104;
	setp.gt.f32 	%p32, %f31, 0f3F800000;
	@%p32 bra 	$L__BB0_33;
	div.rn.f32 	%f114, %f30, %f31;
	mov.pred 	%p45, 0;
	bra.uni 	$L__BB0_38;
$L__BB0_35:
	setp.ltu.f32 	%p34, %f7, %f29;
	@%p34 bra 	$L__BB0_37;
	mul.wide.u32 	%rd27, %r17, 4;
	add.s64 	%rd28, %rd3, %rd27;
	atom.global.add.f32 	%f105, [%rd28], %f17;
	mov.pred 	%p45, 0;
	bra.uni 	$L__BB0_38;
$L__BB0_37:
	mul.wide.u32 	%rd29, %r17, 4;
	add.s64 	%rd30, %rd4, %rd29;
	atom.global.add.f32 	%f106, [%rd30], %f107;
$L__BB0_38:
	not.pred 	%p37, %p45;
	@%p37 bra 	$L__BB0_14;
	add.s32 	%r123, %r123, 32;
	ld.shared.u32 	%r111, [_ZZ8sim_pass10sim_paramsE5width];
	setp.lt.s32 	%p38, %r123, %r111;
	@%p38 bra 	$L__BB0_10;
	ld.global.u32 	%r131, [%rd1];
$L__BB0_41:
	setp.ne.s32 	%p39, %r3, 0;
	bar.sync 	0;
	@%p39 bra 	$L__BB0_47;
	atom.global.add.u32 	%r37, [%rd2], %r39;
	st.shared.u32 	[_ZZ8sim_pass10sim_paramsE6offset], %r37;
	setp.gt.s32 	%p40, %r131, %r37;
	@%p40 bra 	$L__BB0_44;
	neg.s32 	%r112, %r39;
	atom.global.add.u32 	%r113, [%rd2], %r112;
	mov.b32 	%r114, 0;
	st.shared.u32 	[_ZZ8sim_pass10sim_paramsE5width], %r114;
	bra.uni 	$L__BB0_47;
$L__BB0_44:
	sub.s32 	%r115, %r131, %r39;
	setp.le.s32 	%p41, %r37, %r115;
	@%p41 bra 	$L__BB0_46;
	sub.s32 	%r116, %r131, %r37;
	st.shared.u32 	[_ZZ8sim_pass10sim_paramsE5width], %r116;
	sub.s32 	%r117, %r116, %r39;
	atom.global.add.u32 	%r118, [%rd2], %r117;
	bra.uni 	$L__BB0_47;
$L__BB0_46:
	st.shared.u32 	[_ZZ8sim_pass10sim_paramsE5width], %r39;
$L__BB0_47:
	bar.sync 	0;
	ld.shared.u32 	%r119, [_ZZ8sim_pass10sim_paramsE6offset];
	ld.global.u32 	%r131, [%rd1];
	setp.lt.s32 	%p42, %r119, %r131;
	@%p42 bra 	$L__BB0_8;
$L__BB0_48:
	setp.ne.s32 	%p43, %r3, 0;
	bar.sync 	0;
	@%p43 bra 	$L__BB0_51;
	cvta.to.global.u64 	%rd7, %rd11;
	atom.global.add.u32 	%r120, [%rd7], 1;
	setp.ne.s32 	%p44, %r120, 1;
	@%p44 bra 	$L__BB0_51;
	atom.global.exch.b32 	%r121, [%rd7], 0;
$L__BB0_51:
	ret;

}
	// .globl	_Z8sim_init10sim_params
.visible .entry _Z8sim_init10sim_params(
	.param .align 8 .b8 _Z8sim_init10sim_params_param_0[128]
)
{
	.reg .pred 	%p<19>;
	.reg .b32 	%r<78>;
	.reg .b64 	%rd<39>;
	// demoted variable
	.shared .align 4 .u32 _ZZ8sim_init10sim_paramsE6offset;
	// demoted variable
	.shared .align 4 .u32 _ZZ8sim_init10sim_paramsE5width;
	ld.param.u32 	%r1, [_Z8sim_init10sim_params_param_0];
	ld.param.u32 	%r2, [_Z8sim_init10sim_params_param_0+8];
	ld.param.u64 	%rd2, [_Z8sim_init10sim_params_param_0+32];
	ld.param.u64 	%rd5, [_Z8sim_init10sim_params_param_0+56];
	ld.param.u64 	%rd6, [_Z8sim_init10sim_params_param_0+40];
	ld.param.u64 	%rd7, [_Z8sim_init10sim_params_param_0+24];
	cvta.to.global.u64 	%rd1, %rd7;
	cvta.to.global.u64 	%rd3, %rd6;
	cvta.to.global.u64 	%rd4, %rd5;
	bar.sync 	0;
	mov.u32 	%r3, %tid.x;
	setp.ne.s32 	%p1, %r3, 0;
	@%p1 bra 	$L__BB1_6;
	atom.global.add.u32 	%r4, [%rd1], %r1;
	st.shared.u32 	[_ZZ8sim_init10sim_paramsE6offset], %r4;
	setp.gt.s32 	%p2, %r2, %r4;
	@%p2 bra 	$L__BB1_3;
	neg.s32 	%r32, %r1;
	atom.global.add.u32 	%r33, [%rd1], %r32;
	mov.b32 	%r34, 0;
	st.shared.u32 	[_ZZ8sim_init10sim_paramsE5width], %r34;
	bra.uni 	$L__BB1_6;
$L__BB1_3:
	sub.s32 	%r35, %r2, %r1;
	setp.le.s32 	%p3, %r4, %r35;
	@%p3 bra 	$L__BB1_5;
	sub.s32 	%r36, %r2, %r4;
	st.shared.u32 	[_ZZ8sim_init10sim_paramsE5width], %r36;
	sub.s32 	%r37, %r36, %r1;
	atom.global.add.u32 	%r38, [%rd1], %r37;
	bra.uni 	$L__BB1_6;
$L__BB1_5:
	st.shared.u32 	[_ZZ8sim_init10sim_paramsE5width], %r1;
$L__BB1_6:
	bar.sync 	0;
	ld.shared.u32 	%r71, [_ZZ8sim_init10sim_paramsE6offset];
	setp.ge.s32 	%p4, %r71, %r2;
	@%p4 bra 	$L__BB1_28;
	neg.s32 	%r6, %r1;
	sub.s32 	%r7, %r2, %r1;
	not.b32 	%r8, %r3;
	add.s32 	%r9, %r3, 32;
	add.s32 	%r10, %r3, 128;
$L__BB1_8:
	ld.shared.u32 	%r12, [_ZZ8sim_init10sim_paramsE5width];
	setp.ge.s32 	%p5, %r3, %r12;
	@%p5 bra 	$L__BB1_21;
	max.s32 	%r39, %r12, %r9;
	add.s32 	%r13, %r39, %r8;
	shr.u32 	%r40, %r13, 5;
	add.s32 	%r14, %r40, 1;
	and.b32  	%r15, %r14, 7;
	setp.lt.u32 	%p6, %r13, 224;
	mov.u32 	%r76, %r3;
	@%p6 bra 	$L__BB1_13;
	add.s32 	%r73, %r3, %r71;
	and.b32  	%r41, %r14, 268435448;
	neg.s32 	%r72, %r41;
	mov.u32 	%r74, %r10;
$L__BB1_11:
	.pragma "nounroll";
	mul.wide.u32 	%rd8, %r73, 16;
	add.s64 	%rd9, %rd4, %rd8;
	mov.b32 	%r42, -1082130432;
	st.global.u32 	[%rd9+8], %r42;
	st.global.u32 	[%rd9+12], %r73;
	add.s32 	%r43, %r73, 32;
	mul.wide.u32 	%rd10, %r43, 16;
	add.s64 	%rd11, %rd4, %rd10;
	st.global.u32 	[%rd11+8], %r42;
	st.global.u32 	[%rd11+12], %r43;
	add.s32 	%r44, %r73, 64;
	mul.wide.u32 	%rd12, %r44, 16;
	add.s64 	%rd13, %rd4, %rd12;
	st.global.u32 	[%rd13+8], %r42;
	st.global.u32 	[%rd13+12], %r44;
	add.s32 	%r45, %r73, 96;
	mul.wide.u32 	%rd14, %r45, 16;
	add.s64 	%rd15, %rd4, %rd14;
	st.global.u32 	[%rd15+8], %r42;
	st.global.u32 	[%rd15+12], %r45;
	add.s32 	%r46, %r73, 128;
	mul.wide.u32 	%rd16, %r46, 16;
	add.s64 	%rd17, %rd4, %rd16;
	st.global.u32 	[%rd17+8], %r42;
	st.global.u32 	[%rd17+12], %r46;
	add.s32 	%r47, %r73, 160;
	mul.wide.u32 	%rd18, %r47, 16;
	add.s64 	%rd19, %rd4, %rd18;
	st.global.u32 	[%rd19+8], %r42;
	st.global.u32 	[%rd19+12], %r47;
	add.s32 	%r48, %r73, 192;
	mul.wide.u32 	%rd20, %r48, 16;
	add.s64 	%rd21, %rd4, %rd20;
	st.global.u32 	[%rd21+8], %r42;
	st.global.u32 	[%rd21+12], %r48;
	add.s32 	%r49, %r73, 224;
	mul.wide.u32 	%rd22, %r49, 16;
	add.s64 	%rd23, %rd4, %rd22;
	st.global.u32 	[%rd23+8], %r42;
	st.global.u32 	[%rd23+12], %r49;
	add.s32 	%r74, %r74, 256;
	add.s32 	%r73, %r73, 256;
	add.s32 	%r72, %r72, 8;
	setp.ne.s32 	%p7, %r72, 0;
	@%p7 bra 	$L__BB1_11;
	add.s32 	%r76, %r74, -128;
$L__BB1_13:
	setp.eq.s32 	%p8, %r15, 0;
	@%p8 bra 	$L__BB1_21;
	setp.lt.u32 	%p9, %r15, 4;
	@%p9 bra 	$L__BB1_16;
	add.s32 	%r50, %r71, %r76;
	mul.wide.u32 	%rd24, %r50, 16;
	add.s64 	%rd25, %rd4, %rd24;
	mov.b32 	%r51, -1082130432;
	st.global.u32 	[%rd25+8], %r51;
	st.global.u32 	[%rd25+12], %r50;
	add.s32 	%r52, %r50, 32;
	mul.wide.u32 	%rd26, %r52, 16;
	add.s64 	%rd27, %rd4, %rd26;
	st.global.u32 	[%rd27+8], %r51;
	st.global.u32 	[%rd27+12], %r52;
	add.s32 	%r53, %r50, 64;
	mul.wide.u32 	%rd28, %r53, 16;
	add.s64 	%rd29, %rd4, %rd28;
	st.global.u32 	[%rd29+8], %r51;
	st.global.u32 	[%rd29+12], %r53;
	add.s32 	%r54, %r50, 96;
	mul.wide.u32 	%rd30, %r54, 16;
	add.s64 	%rd31, %rd4, %rd30;
	st.global.u32 	[%rd31+8], %r51;
	st.global.u32 	[%rd31+12], %r54;
	add.s32 	%r76, %r76, 128;
$L__BB1_16:
	and.b32  	%r55, %r14, 3;
	setp.eq.s32 	%p10, %r55, 0;
	@%p10 bra 	$L__BB1_21;
	setp.eq.s32 	%p11, %r55, 1;
	@%p11 bra 	$L__BB1_19;
	add.s32 	%r56, %r71, %r76;
	mul.wide.u32 	%rd32, %r56, 16;
	add.s64 	%rd33, %rd4, %rd32;
	mov.b32 	%r57, -1082130432;
	st.global.u32 	[%rd33+8], %r57;
	st.global.u32 	[%rd33+12], %r56;
	add.s32 	%r58, %r56, 32;
	mul.wide.u32 	%rd34, %r58, 16;
	add.s64 	%rd35, %rd4, %rd34;
	st.global.u32 	[%rd35+8], %r57;
	st.global.u32 	[%rd35+12], %r58;
	add.s32 	%r76, %r76, 64;
$L__BB1_19:
	and.b32  	%r59, %r13, 32;
	setp.ne.s32 	%p12, %r59, 0;
	@%p12 bra 	$L__BB1_21;
	add.s32 	%r60, %r71, %r76;
	mul.wide.u32 	%rd36, %r60, 16;
	add.s64 	%rd37, %rd4, %rd36;
	mov.b32 	%r61, -1082130432;
	st.global.u32 	[%rd37+8], %r61;
	st.global.u32 	[%rd37+12], %r60;
$L__BB1_21:
	setp.ne.s32 	%p13, %r3, 0;
	bar.sync 	0;
	@%p13 bra 	$L__BB1_27;
	atom.global.add.u32 	%r30, [%rd1], %r1;
	st.shared.u32 	[_ZZ8sim_init10sim_paramsE6offset], %r30;
	setp.gt.s32 	%p14, %r2, %r30;
	@%p14 bra 	$L__BB1_24;
	atom.global.add.u32 	%r62, [%rd1], %r6;
	mov.b32 	%r63, 0;
	st.shared.u32 	[_ZZ8sim_init10sim_paramsE5width], %r63;
	bra.uni 	$L__BB1_27;
$L__BB1_24:
	setp.le.s32 	%p15, %r30, %r7;
	@%p15 bra 	$L__BB1_26;
	sub.s32 	%r64, %r2, %r30;
	st.shared.u32 	[_ZZ8sim_init10sim_paramsE5width], %r64;
	sub.s32 	%r65, %r64, %r1;
	atom.global.add.u32 	%r66, [%rd1], %r65;
	bra.uni 	$L__BB1_27;
$L__BB1_26:
	st.shared.u32 	[_ZZ8sim_init10sim_paramsE5width], %r1;
$L__BB1_27:
	bar.sync 	0;
	ld.shared.u32 	%r71, [_ZZ8sim_init10sim_paramsE6offset];
	setp.lt.s32 	%p16, %r71, %r2;
	@%p16 bra 	$L__BB1_8;
$L__BB1_28:
	setp.ne.s32 	%p17, %r3, 0;
	bar.sync 	0;
	@%p17 bra 	$L__BB1_31;
	atom.global.add.u32 	%r67, [%rd3], 1;
	setp.ne.s32 	%p18, %r67, 0;
	@%p18 bra 	$L__BB1_31;
	atom.global.exch.b32 	%r68, [%rd3], 0;
	cvta.to.global.u64 	%rd38, %rd2;
	atom.global.exch.b32 	%r69, [%rd38], 0;
	atom.global.or.b32 	%r70, [%rd1], 0;
$L__BB1_31:
	ret;

}


// ===== COMPILED SASS (sm_100) =====

	.target	sm_100

	.elftype	@"ET_EXEC"


//--------------------- .note.nv.tkinfo           --------------------------
	.section	.note.nv.tkinfo,"",@"SHT_NOTE"
	.sectionflags	@"SHF_NOTE_NV_TKINFO"
	.tkinfo
        /*0018*/ 	.word	0x00000002
        /*0030*/ 	.string	""
        /*0030*/ 	.string	"ptxas"
        /*0030*/ 	.string	"Cuda compilation tools, release 13.0, V13.0.88"
        /*0030*/ 	.string	"Build cuda_13.0.r13.0/compiler.36424714_0"
        /*0030*/ 	.string	"-arch sm_100 -m 64 "



//--------------------- .note.nv.cuinfo           --------------------------
	.section	.note.nv.cuinfo,"",@"SHT_NOTE"
	.sectionflags	@"SHF_NOTE_NV_CUINFO"
        /*0018*/ 	.short	0x0002
        /*001a*/ 	.short	0x0064
        /*001c*/ 	.short	0x0082
	.zero		2


//--------------------- .nv.info                  --------------------------
	.section	.nv.info,"",@"SHT_CUDA_INFO"
	.align	4


	//----- nvinfo : EIATTR_REGCOUNT
	.align		4
        /*0000*/ 	.byte	0x04, 0x2f
        /*0002*/ 	.short	(.L_1 - .L_0)
	.align		4
.L_0:
        /*0004*/ 	.word	index@(_Z8sim_pass10sim_params)
        /*0008*/ 	.word	0x00000024


	//----- nvinfo : EIATTR_FRAME_SIZE
	.align		4
.L_1:
        /*000c*/ 	.byte	0x04, 0x11
        /*000e*/ 	.short	(.L_3 - .L_2)
	.align		4
.L_2:
        /*0010*/ 	.word	index@($__internal_2_$__cuda_sm3x_div_rn_noftz_f32_slowpath)
        /*0014*/ 	.word	0x00000000


	//----- nvinfo : EIATTR_FRAME_SIZE
	.align		4
.L_3:
        /*0018*/ 	.byte	0x04, 0x11
        /*001a*/ 	.short	(.L_5 - .L_4)
	.align		4
.L_4:
        /*001c*/ 	.word	index@($__internal_1_$__cuda_sm20_sqrt_rn_f32_slowpath)
        /*0020*/ 	.word	0x00000000


	//----- nvinfo : EIATTR_FRAME_SIZE
	.align		4
.L_5:
        /*0024*/ 	.byte	0x04, 0x11
        /*0026*/ 	.short	(.L_7 - .L_6)
	.align		4
.L_6:
        /*0028*/ 	.word	index@($__internal_0_$__cuda_sm20_div_rn_f64_full)
        /*002c*/ 	.word	0x00000000


	//----- nvinfo : EIATTR_FRAME_SIZE
	.align		4
.L_7:
        /*0030*/ 	.byte	0x04, 0x11
        /*0032*/ 	.short	(.L_9 - .L_8)
	.align		4
.L_8:
        /*0034*/ 	.word	index@(_Z8sim_pass10sim_params)
        /*0038*/ 	.word	0x00000000


	//----- nvinfo : EIATTR_REGCOUNT
	.align		4
.L_9:
        /*003c*/ 	.byte	0x04, 0x2f
        /*003e*/ 	.short	(.L_11 - .L_10)
	.align		4
.L_10:
        /*0040*/ 	.word	index@(_Z8sim_init10sim_params)
        /*0044*/ 	.word	0x00000020


	//----- nvinfo : EIATTR_FRAME_SIZE
	.align		4
.L_11:
        /*0048*/ 	.byte	0x04, 0x11
        /*004a*/ 	.short	(.L_13 - .L_12)
	.align		4
.L_12:
        /*004c*/ 	.word	index@(_Z8sim_init10sim_params)
        /*0050*/ 	.word	0x00000000


	//----- nvinfo : EIATTR_MIN_STACK_SIZE
	.align		4
.L_13:
        /*0054*/ 	.byte	0x04, 0x12
        /*0056*/ 	.short	(.L_15 - .L_14)
	.align		4
.L_14:
        /*0058*/ 	.word	index@(_Z8sim_init10sim_params)
        /*005c*/ 	.word	0x00000000


	//----- nvinfo : EIATTR_MIN_STACK_SIZE
	.align		4
.L_15:
        /*0060*/ 	.byte	0x04, 0x12
        /*0062*/ 	.short	(.L_17 - .L_16)
	.align		4
.L_16:
        /*0064*/ 	.word	index@(_Z8sim_pass10sim_params)
        /*0068*/ 	.word	0x00000000
.L_17:


//--------------------- .nv.compat                --------------------------
	.section	.nv.compat,"",@"SHT_CUDA_COMPAT_INFO"
	.align	4
        /*0000*/ 	.byte	0x02, 0x09, 0x00, 0x00, 0x02, 0x02, 0x01, 0x00, 0x02, 0x05, 0x05, 0x00, 0x03, 0x07, 0x01, 0x01
        /*0010*/ 	.byte	0x02, 0x03, 0x00, 0x00, 0x02, 0x06, 0x01, 0x00, 0x04, 0x0b, 0x08, 0x00, 0x01, 0x00, 0x00, 0x00
        /*0020*/ 	.byte	0x00, 0x00, 0x00, 0x00


//--------------------- .nv.info._Z8sim_init10sim_params --------------------------
	.section	.nv.info._Z8sim_init10sim_params,"",@"SHT_CUDA_INFO"
	.sectionflags	@""
	.align	4


	//----- nvinfo : EIATTR_CUDA_API_VERSION
	.align		4
        /*0000*/ 	.byte	0x04, 0x37
        /*0002*/ 	.short	(.L_19 - .L_18)
.L_18:
        /*0004*/ 	.word	0x00000082


	//----- nvinfo : EIATTR_KPARAM_INFO
	.align		4
.L_19:
        /*0008*/ 	.byte	0x04, 0x17
        /*000a*/ 	.short	(.L_21 - .L_20)
.L_20:
        /*000c*/ 	.word	0x00000000
        /*0010*/ 	.short	0x0000
        /*0012*/ 	.short	0x0000
        /*0014*/ 	.byte	0x00, 0xf0, 0x01, 0x02


	//----- nvinfo : EIATTR_SPARSE_MMA_MASK
	.align		4
.L_21:
        /*0018*/ 	.byte	0x03, 0x50
        /*001a*/ 	.short	0x0000


	//----- nvinfo : EIATTR_MAXREG_COUNT
	.align		4
        /*001c*/ 	.byte	0x03, 0x1b
        /*001e*/ 	.short	0x00ff


	//----- nvinfo : EIATTR_NUM_BARRIERS
	.align		4
        /*0020*/ 	.byte	0x02, 0x4c
        /*0022*/ 	.byte	0x01
	.zero		1


	//----- nvinfo : EIATTR_MERCURY_ISA_VERSION
	.align		4
        /*0024*/ 	.byte	0x03, 0x5f
        /*0026*/ 	.short	0x0101


	//----- nvinfo : EIATTR_VRC_CTA_INIT_COUNT
	.align		4
        /*0028*/ 	.byte	0x02, 0x4a
	.zero		1
	.zero		1


	//----- nvinfo : EIATTR_EXIT_INSTR_OFFSETS
	.align		4
        /*002c*/ 	.byte	0x04, 0x1c
        /*002e*/ 	.short	(.L_23 - .L_22)


	//   ....[0]....
.L_22:
        /*0030*/ 	.word	0x00000bd0


	//   ....[1]....
        /*0034*/ 	.word	0x00000c20


	//   ....[2]....
        /*0038*/ 	.word	0x00000c80


	//----- nvinfo : EIATTR_CRS_STACK_SIZE
	.align		4
.L_23:
        /*003c*/ 	.byte	0x04, 0x1e
        /*003e*/ 	.short	(.L_25 - .L_24)
.L_24:
        /*0040*/ 	.word	0x00000000


	//----- nvinfo : EIATTR_CBANK_PARAM_SIZE
	.align		4
.L_25:
        /*0044*/ 	.byte	0x03, 0x19
        /*0046*/ 	.short	0x0080


	//----- nvinfo : EIATTR_PARAM_CBANK
	.align		4
        /*0048*/ 	.byte	0x04, 0x0a
        /*004a*/ 	.short	(.L_27 - .L_26)
	.align		4
.L_26:
        /*004c*/ 	.word	index@(.nv.constant0._Z8sim_init10sim_params)
        /*0050*/ 	.short	0x0380
        /*0052*/ 	.short	0x0080


	//----- nvinfo : EIATTR_SW_WAR
	.align		4
.L_27:
        /*0054*/ 	.byte	0x04, 0x36
        /*0056*/ 	.short	(.L_29 - .L_28)
.L_28:
        /*0058*/ 	.word	0x00000008
.L_29:


//--------------------- .nv.info._Z8sim_pass10sim_params --------------------------
	.section	.nv.info._Z8sim_pass10sim_params,"",@"SHT_CUDA_INFO"
	.sectionflags	@""
	.align	4


	//----- nvinfo : EIATTR_CUDA_API_VERSION
	.align		4
        /*0000*/ 	.byte	0x04, 0x37
        /*0002*/ 	.short	(.L_31 - .L_30)
.L_30:
        /*0004*/ 	.word	0x00000082


	//----- nvinfo : EIATTR_KPARAM_INFO
	.align		4
.L_31:
        /*0008*/ 	.byte	0x04, 0x17
        /*000a*/ 	.short	(.L_33 - .L_32)
.L_32:
        /*000c*/ 	.word	0x00000000
        /*0010*/ 	.short	0x0000
        /*0012*/ 	.short	0x0000
        /*0014*/ 	.byte	0x00, 0xf0, 0x01, 0x02


	//----- nvinfo : EIATTR_SPARSE_MMA_MASK
	.align		4
.L_33:
        /*0018*/ 	.byte	0x03, 0x50
        /*001a*/ 	.short	0x0000


	//----- nvinfo : EIATTR_MAXREG_COUNT
	.align		4
        /*001c*/ 	.byte	0x03, 0x1b
        /*001e*/ 	.short	0x00ff


	//----- nvinfo : EIATTR_NUM_BARRIERS
	.align		4
        /*0020*/ 	.byte	0x02, 0x4c
        /*0022*/ 	.byte	0x01
	.zero		1


	//----- nvinfo : EIATTR_MERCURY_ISA_VERSION
	.align		4
        /*0024*/ 	.byte	0x03, 0x5f
        /*0026*/ 	.short	0x0101


	//----- nvinfo : EIATTR_VRC_CTA_INIT_COUNT
	.align		4
        /*0028*/ 	.byte	0x02, 0x4a
	.zero		1
	.zero		1


	//----- nvinfo : EIATTR_EXIT_INSTR_OFFSETS
	.align		4
        /*002c*/ 	.byte	0x04, 0x1c
        /*002e*/ 	.short	(.L_35 - .L_34)


	//   ....[0]....
.L_34:
        /*0030*/ 	.word	0x000025f0


	//   ....[1]....
        /*0034*/ 	.word	0x00002640


	//   ....[2]....
        /*0038*/ 	.word	0x00002660


	//----- nvinfo : EIATTR_CRS_STACK_SIZE
	.align		4
.L_35:
        /*003c*/ 	.byte	0x04, 0x1e
        /*003e*/ 	.short	(.L_37 - .L_36)
.L_36:
        /*0040*/ 	.word	0x00000000


	//----- nvinfo : EIATTR_CBANK_PARAM_SIZE
	.align		4
.L_37:
        /*0044*/ 	.byte	0x03, 0x19
        /*0046*/ 	.short	0x0080


	//----- nvinfo : EIATTR_PARAM_CBANK
	.align		4
        /*0048*/ 	.byte	0x04, 0x0a
        /*004a*/ 	.short	(.L_39 - .L_38)
	.align		4
.L_38:
        /*004c*/ 	.word	index@(.nv.constant0._Z8sim_pass10sim_params)
        /*0050*/ 	.short	0x0380
        /*0052*/ 	.short	0x0080


	//----- nvinfo : EIATTR_SW_WAR
	.align		4
.L_39:
        /*0054*/ 	.byte	0x04, 0x36
        /*0056*/ 	.short	(.L_41 - .L_40)
.L_40:
        /*0058*/ 	.word	0x00000008
.L_41:


//--------------------- .nv.callgraph             --------------------------
	.section	.nv.callgraph,"",@"SHT_CUDA_CALLGRAPH"
	.align	4
	.sectionentsize	8
	.align		4
        /*0000*/ 	.word	0x00000000
	.align		4
        /*0004*/ 	.word	0xffffffff
	.align		4
        /*0008*/ 	.word	0x00000000
	.align		4
        /*000c*/ 	.word	0xfffffffe
	.align		4
        /*0010*/ 	.word	0x00000000
	.align		4
        /*0014*/ 	.word	0xfffffffd
	.align		4
        /*0018*/ 	.word	0x00000000
	.align		4
        /*001c*/ 	.word	0xfffffffc


//--------------------- .text._Z8sim_init10sim_params --------------------------
	.section	.text._Z8sim_init10sim_params,"ax",@progbits
	.align	128
        .global         _Z8sim_init10sim_params
        .type           _Z8sim_init10sim_params,@function
        .size           _Z8sim_init10sim_params,(.L_x_111 - _Z8sim_init10sim_params)
        .other          _Z8sim_init10sim_params,@"STO_CUDA_ENTRY STV_DEFAULT"
_Z8sim_init10sim_params:
.text._Z8sim_init10sim_params:
[----:B------:R-:W-:Y:S01]  /*0000*/  LDC R1, c[0x0][0x37c] ;  /* 0x0000df00ff017b82 */ /* 0x000fe20000000800 */
[----:B------:R-:W0:Y:S01]  /*0010*/  S2R R0, SR_TID.X ;  /* 0x0000000000007919 */ /* 0x000e220000002100 */
[----:B------:R-:W1:Y:S01]  /*0020*/  LDCU.64 UR8, c[0x0][0x358] ;  /* 0x00006b00ff0877ac */ /* 0x000e620008000a00 */
[----:B------:R-:W-:Y:S05]  /*0030*/  BSSY.RECONVERGENT B0, `(.L_x_0) ;  /* 0x000001d000007945 */ /* 0x000fea0003800200 */
[----:B------:R-:W-:Y:S01]  /*0040*/  BAR.SYNC.DEFER_BLOCKING 0x0 ;  /* 0x0000000000007b1d */ /* 0x000fe20000010000 */
[----:B0-----:R-:W-:-:S13]  /*0050*/  ISETP.NE.AND P0, PT, R0, RZ, PT ;  /* 0x000000ff0000720c */ /* 0x001fda0003f05270 */
[----:B-1----:R-:W-:Y:S05]  /*0060*/  @P0 BRA `(.L_x_1) ;  /* 0x0000000000640947 */ /* 0x002fea0003800000 */
[----:B------:R-:W0:Y:S08]  /*0070*/  LDC R7, c[0x0][0x380] ;  /* 0x0000e000ff077b82 */ /* 0x000e300000000800 */
[----:B------:R-:W0:Y:S01]  /*0080*/  LDC.64 R2, c[0x0][0x398] ;  /* 0x0000e600ff027b82 */ /* 0x000e220000000a00 */
[----:B------:R-:W1:Y:S07]  /*0090*/  S2R R6, SR_CgaCtaId ;  /* 0x0000000000067919 */ /* 0x000e6e0000008800 */
[----:B------:R-:W2:Y:S01]  /*00a0*/  LDC R9, c[0x0][0x388] ;  /* 0x0000e200ff097b82 */ /* 0x000ea20000000800 */
[----:B0-----:R-:W3:Y:S01]  /*00b0*/  ATOMG.E.ADD.STRONG.GPU PT, R4, desc[UR8][R2.64], R7 ;  /* 0x80000007020479a8 */ /* 0x001ee200081ef108 */
[----:B------:R-:W-:-:S04]  /*00c0*/  MOV R5, 0x400 ;  /* 0x0000040000057802 */ /* 0x000fc80000000f00 */
[----:B-1----:R-:W-:-:S05]  /*00d0*/  LEA R5, R6, R5, 0x18 ;  /* 0x0000000506057211 */ /* 0x002fca00078ec0ff */
[----:B---3--:R0:W-:Y:S01]  /*00e0*/  STS [R5], R4 ;  /* 0x0000000405007388 */ /* 0x0081e20000000800 */
[----:B--2---:R-:W-:-:S13]  /*00f0*/  ISETP.GE.AND P1, PT, R4, R9, PT ;  /* 0x000000090400720c */ /* 0x004fda0003f26270 */
[----:B0-----:R-:W-:Y:S05]  /*0100*/  @!P1 BRA `(.L_x_2) ;  /* 0x0000000000149947 */ /* 0x001fea0003800000 */
[----:B------:R-:W0:Y:S02]  /*0110*/  LDCU UR4, c[0x0][0x380] ;  /* 0x00007000ff0477ac */ /* 0x000e240008000800 */
[----:B0-----:R-:W-:-:S05]  /*0120*/  IMAD R7, RZ, RZ, -UR4 ;  /* 0x80000004ff077e24 */ /* 0x001fca000f8e02ff */
[----:B------:R0:W-:Y:S04]  /*0130*/  REDG.E.ADD.STRONG.GPU desc[UR8][R2.64], R7 ;  /* 0x000000070200798e */ /* 0x0001e8000c12e108 */
[----:B------:R0:W-:Y:S01]  /*0140*/  STS [R5+0x4], RZ ;  /* 0x000004ff05007388 */ /* 0x0001e20000000800 */
[----:B------:R-:W-:Y:S05]  /*0150*/  BRA `(.L_x_1) ;  /* 0x0000000000287947 */ /* 0x000fea0003800000 */
.L_x_2:
[----:B------:R-:W0:Y:S02]  /*0160*/  LDC R6, c[0x0][0x380] ;  /* 0x0000e000ff067b82 */ /* 0x000e240000000800 */
[----:B0-----:R-:W-:-:S05]  /*0170*/  IMAD.IADD R7, R9, 0x1, -R6 ;  /* 0x0000000109077824 */ /* 0x001fca00078e0a06 */
[----:B------:R-:W-:-:S13]  /*0180*/  ISETP.GT.AND P1, PT, R4, R7, PT ;  /* 0x000000070400720c */ /* 0x000fda0003f24270 */
[----:B------:R-:W-:Y:S05]  /*0190*/  @!P1 BRA `(.L_x_3) ;  /* 0x0000000000149947 */ /* 0x000fea0003800000 */
[----:B------:R-:W-:-:S05]  /*01a0*/  IADD3 R4, PT, PT, -R4, R9, RZ ;  /* 0x0000000904047210 */ /* 0x000fca0007ffe1ff */
[----:B------:R-:W-:-:S05]  /*01b0*/  IMAD.IADD R7, R4, 0x1, -R6 ;  /* 0x0000000104077824 */ /* 0x000fca00078e0a06 */
[----:B------:R1:W-:Y:S04]  /*01c0*/  REDG.E.ADD.STRONG.GPU desc[UR8][R2.64], R7 ;  /* 0x000000070200798e */ /* 0x0003e8000c12e108 */
[----:B------:R1:W-:Y:S01]  /*01d0*/  STS [R5+0x4], R4 ;  /* 0x0000040405007388 */ /* 0x0003e20000000800 */
[----:B------:R-:W-:Y:S05]  /*01e0*/  BRA `(.L_x_1) ;  /* 0x0000000000047947 */ /* 0x000fea0003800000 */
.L_x_3:
[----:B------:R2:W-:Y:S02]  /*01f0*/  STS [R5+0x4], R6 ;  /* 0x0000040605007388 */ /* 0x0005e40000000800 */
.L_x_1:
[----:B------:R-:W-:Y:S05]  /*0200*/  BSYNC.RECONVERGENT B0 ;  /* 0x0000000000007941 */ /* 0x000fea0003800200 */
.L_x_0:
[----:B------:R-:W3:Y:S08]  /*0210*/  S2UR UR5, SR_CgaCtaId ;  /* 0x00000000000579c3 */ /* 0x000ef00000008800 */
[----:B------:R-:W-:Y:S06]  /*0220*/  BAR.SYNC.DEFER_BLOCKING 0x0 ;  /* 0x0000000000007b1d */ /* 0x000fec0000010000 */
[----:B------:R-:W-:-:S02]  /*0230*/  UMOV UR4, 0x400 ;  /* 0x0000040000047882 */ /* 0x000fc40000000000 */
[----:B---3--:R-:W-:-:S09]  /*0240*/  ULEA UR4, UR5, UR4, 0x18 ;  /* 0x0000000405047291 */ /* 0x008fd2000f8ec0ff */
[----:B01----:R-:W0:Y:S02]  /*0250*/  LDS R3, [UR4] ;  /* 0x00000004ff037984 */ /* 0x003e240008000800 */
[----:B------:R-:W0:Y:S02]  /*0260*/  LDCU UR4, c[0x0][0x388] ;  /* 0x00007100ff0477ac */ /* 0x000e240008000800 */
[----:B0-----:R-:W-:-:S13]  /*0270*/  ISETP.GE.AND P1, PT, R3, UR4, PT ;  /* 0x0000000403007c0c */ /* 0x001fda000bf26270 */
[----:B------:R-:W-:Y:S05]  /*0280*/  @P1 BRA `(.L_x_4) ;  /* 0x00000008004c1947 */ /* 0x000fea0003800000 */
[----:B------:R-:W0:Y:S01]  /*0290*/  LDCU UR5, c[0x0][0x380] ;  /* 0x00007000ff0577ac */ /* 0x000e220008000800 */
[----:B------:R-:W-:Y:S01]  /*02a0*/  LOP3.LUT R2, RZ, R0, RZ, 0x33, !PT ;  /* 0x00000000ff027212 */ /* 0x000fe200078e33ff */
[C---:B------:R-:W-:Y:S01]  /*02b0*/  VIADD R4, R0.reuse, 0x20 ;  /* 0x0000002000047836 */ /* 0x040fe20000000000 */
[----:B--2---:R-:W-:Y:S01]  /*02c0*/  IADD3 R5, PT, PT, R0, 0x80, RZ ;  /* 0x0000008000057810 */ /* 0x004fe20007ffe0ff */
[----:B0-----:R-:W-:Y:S01]  /*02d0*/  IMAD R6, RZ, RZ, -UR5 ;  /* 0x80000005ff067e24 */ /* 0x001fe2000f8e02ff */
[----:B------:R-:W-:-:S12]  /*02e0*/  UIADD3 UR4, UPT, UPT, UR4, -UR5, URZ ;  /* 0x8000000504047290 */ /* 0x000fd8000fffe0ff */
.L_x_19:
[----:B------:R-:W0:Y:S01]  /*02f0*/  S2UR UR6, SR_CgaCtaId ;  /* 0x00000000000679c3 */ /* 0x000e220000008800 */
[----:B------:R-:W-:Y:S01]  /*0300*/  UMOV UR5, 0x400 ;  /* 0x0000040000057882 */ /* 0x000fe20000000000 */
[----:B------:R-:W-:Y:S01]  /*0310*/  BSSY.RECONVERGENT B0, `(.L_x_5) ;  /* 0x000006c000007945 */ /* 0x000fe20003800200 */
[----:B0-----:R-:W-:-:S09]  /*0320*/  ULEA UR5, UR6, UR5, 0x18 ;  /* 0x0000000506057291 */ /* 0x001fd2000f8ec0ff */
[----:B------:R-:W0:Y:S02]  /*0330*/  LDS R7, [UR5+0x4] ;  /* 0x00000405ff077984 */ /* 0x000e240008000800 */
[----:B0-----:R-:W-:-:S13]  /*0340*/  ISETP.GE.AND P0, PT, R0, R7, PT ;  /* 0x000000070000720c */ /* 0x001fda0003f06270 */
[----:B-1-3--:R-:W-:Y:S05]  /*0350*/  @P0 BRA `(.L_x_6) ;  /* 0x00000004009c0947 */ /* 0x00afea0003800000 */
[----:B------:R-:W-:Y:S01]  /*0360*/  VIMNMX R7, PT, PT, R4, R7, !PT ;  /* 0x0000000704077248 */ /* 0x000fe20007fe0100 */
[----:B------:R-:W-:Y:S01]  /*0370*/  BSSY.RECONVERGENT B1, `(.L_x_7) ;  /* 0x0000034000017945 */ /* 0x000fe20003800200 */
[----:B------:R-:W-:-:S03]  /*0380*/  MOV R10, R0 ;  /* 0x00000000000a7202 */ /* 0x000fc60000000f00 */
[----:B------:R-:W-:-:S05]  /*0390*/  IMAD.IADD R7, R2, 0x1, R7 ;  /* 0x0000000102077824 */ /* 0x000fca00078e0207 */
[C---:B------:R-:W-:Y:S02]  /*03a0*/  ISETP.GE.U32.AND P0, PT, R7.reuse, 0xe0, PT ;  /* 0x000000e00700780c */ /* 0x040fe40003f06070 */
[----:B------:R-:W-:-:S04]  /*03b0*/  LEA.HI R8, R7, 0x1, RZ, 0x1b ;  /* 0x0000000107087811 */ /* 0x000fc800078fd8ff */
[----:B------:R-:W-:-:S07]  /*03c0*/  LOP3.LUT R24, R8, 0x7, RZ, 0xc0, !PT ;  /* 0x0000000708187812 */ /* 0x000fce00078ec0ff */
[----:B------:R-:W-:Y:S05]  /*03d0*/  @!P0 BRA `(.L_x_8) ;  /* 0x0000000000b48947 */ /* 0x000fea0003800000 */
[----:B------:R-:W0:Y:S01]  /*03e0*/  LDC.64 R12, c[0x0][0x3b8] ;  /* 0x0000ee00ff0c7b82 */ /* 0x000e220000000a00 */
[----:B------:R-:W-:Y:S01]  /*03f0*/  LOP3.LUT R11, R8, 0xffffff8, RZ, 0xc0, !PT ;  /* 0x0ffffff8080b7812 */ /* 0x000fe200078ec0ff */
[----:B------:R-:W-:Y:S01]  /*0400*/  BSSY.RECONVERGENT B2, `(.L_x_9) ;  /* 0x0000029000027945 */ /* 0x000fe20003800200 */
[----:B------:R-:W-:Y:S02]  /*0410*/  IMAD.IADD R10, R0, 0x1, R3 ;  /* 0x00000001000a7824 */ /* 0x000fe400078e0203 */
[----:B------:R-:W-:Y:S01]  /*0420*/  IMAD.MOV.U32 R9, RZ, RZ, R5 ;  /* 0x000000ffff097224 */ /* 0x000fe200078e0005 */
[----:B------:R-:W-:-:S07]  /*0430*/  IADD3 R11, PT, PT, -R11, RZ, RZ ;  /* 0x000000ff0b0b7210 */ /* 0x000fce0007ffe1ff */
.L_x_10:
[C---:B-1----:R-:W-:Y:S01]  /*0440*/  VIADD R29, R10.reuse, 0x20 ;  /* 0x000000200a1d7836 */ /* 0x042fe20000000000 */
[C---:B------:R-:W-:Y:S01]  /*0450*/  IADD3 R26, PT, PT, R10.reuse, 0x40, RZ ;  /* 0x000000400a1a7810 */ /* 0x040fe20007ffe0ff */
[----:B------:R-:W-:Y:S01]  /*0460*/  IMAD.MOV.U32 R25, RZ, RZ, -0x40800000 ;  /* 0xbf800000ff197424 */ /* 0x000fe200078e00ff */
[C---:B------:R-:W-:Y:S01]  /*0470*/  IADD3 R27, PT, PT, R10.reuse, 0xa0, RZ ;  /* 0x000000a00a1b7810 */ /* 0x040fe20007ffe0ff */
[----:B0-----:R-:W-:Y:S01]  /*0480*/  IMAD.WIDE.U32 R16, R10, 0x10, R12 ;  /* 0x000000100a107825 */ /* 0x001fe200078e000c */
[----:B------:R-:W-:-:S03]  /*0490*/  IADD3 R11, PT, PT, R11, 0x8, RZ ;  /* 0x000000080b0b7810 */ /* 0x000fc60007ffe0ff */
[----:B------:R-:W-:Y:S01]  /*04a0*/  VIADD R28, R10, 0x60 ;  /* 0x000000600a1c7836 */ /* 0x000fe20000000000 */
[----:B------:R-:W-:Y:S01]  /*04b0*/  STG.E desc[UR8][R16.64+0x8], R25 ;  /* 0x0000081910007986 */ /* 0x000fe2000c101908 */
[--C-:B------:R-:W-:Y:S01]  /*04c0*/  IMAD.WIDE.U32 R14, R29, 0x10, R12.reuse ;  /* 0x000000101d0e7825 */ /* 0x100fe200078e000c */
[----:B------:R-:W-:Y:S02]  /*04d0*/  ISETP.NE.AND P0, PT, R11, RZ, PT ;  /* 0x000000ff0b00720c */ /* 0x000fe40003f05270 */
[----:B------:R0:W-:Y:S01]  /*04e0*/  STG.E desc[UR8][R16.64+0xc], R10 ;  /* 0x00000c0a10007986 */ /* 0x0001e2000c101908 */
[----:B------:R-:W-:-:S03]  /*04f0*/  IMAD.WIDE.U32 R20, R26, 0x10, R12 ;  /* 0x000000101a147825 */ /* 0x000fc600078e000c */
[----:B------:R1:W-:Y:S01]  /*0500*/  STG.E desc[UR8][R14.64+0xc], R29 ;  /* 0x00000c1d0e007986 */ /* 0x0003e2000c101908 */
[----:B------:R-:W-:-:S03]  /*0510*/  IMAD.WIDE.U32 R22, R28, 0x10, R12 ;  /* 0x000000101c167825 */ /* 0x000fc600078e000c */
[----:B------:R-:W-:Y:S01]  /*0520*/  STG.E desc[UR8][R14.64+0x8], R25 ;  /* 0x000008190e007986 */ /* 0x000fe2000c101908 */
[----:B------:R-:W-:-:S03]  /*0530*/  VIADD R9, R9, 0x100 ;  /* 0x0000010009097836 */ /* 0x000fc60000000000 */
[----:B------:R2:W-:Y:S01]  /*0540*/  STG.E desc[UR8][R20.64+0xc], R26 ;  /* 0x00000c1a14007986 */ /* 0x0005e2000c101908 */
[----:B0-----:R-:W-:-:S03]  /*0550*/  IMAD.WIDE.U32 R16, R27, 0x10, R12 ;  /* 0x000000101b107825 */ /* 0x001fc600078e000c */
[----:B------:R-:W-:Y:S01]  /*0560*/  STG.E desc[UR8][R20.64+0x8], R25 ;  /* 0x0000081914007986 */ /* 0x000fe2000c101908 */
[----:B-1----:R-:W-:-:S03]  /*0570*/  VIADD R29, R10, 0x80 ;  /* 0x000000800a1d7836 */ /* 0x002fc60000000000 */
[----:B------:R0:W-:Y:S01]  /*0580*/  STG.E desc[UR8][R22.64+0xc], R28 ;  /* 0x00000c1c16007986 */ /* 0x0001e2000c101908 */
[----:B------:R-:W-:-:S03]  /*0590*/  IMAD.WIDE.U32 R18, R29, 0x10, R12 ;  /* 0x000000101d127825 */ /* 0x000fc600078e000c */
[----:B------:R1:W-:Y:S01]  /*05a0*/  STG.E desc[UR8][R22.64+0x8], R25 ;  /* 0x0000081916007986 */ /* 0x0003e2000c101908 */
[----:B--2---:R-:W-:-:S03]  /*05b0*/  VIADD R26, R10, 0xc0 ;  /* 0x000000c00a1a7836 */ /* 0x004fc60000000000 */
[----:B------:R1:W-:Y:S01]  /*05c0*/  STG.E desc[UR8][R18.64+0xc], R29 ;  /* 0x00000c1d12007986 */ /* 0x0003e2000c101908 */
[----:B------:R-:W-:-:S03]  /*05d0*/  IMAD.WIDE.U32 R14, R26, 0x10, R12 ;  /* 0x000000101a0e7825 */ /* 0x000fc600078e000c */
[----:B------:R1:W-:Y:S01]  /*05e0*/  STG.E desc[UR8][R18.64+0x8], R25 ;  /* 0x0000081912007986 */ /* 0x0003e2000c101908 */
[C---:B0-----:R-:W-:Y:S01]  /*05f0*/  VIADD R28, R10.reuse, 0xe0 ;  /* 0x000000e00a1c7836 */ /* 0x041fe20000000000 */
[----:B------:R-:W-:Y:S02]  /*0600*/  IADD3 R10, PT, PT, R10, 0x100, RZ ;  /* 0x000001000a0a7810 */ /* 0x000fe40007ffe0ff */
[----:B------:R1:W-:Y:S01]  /*0610*/  STG.E desc[UR8][R16.64+0xc], R27 ;  /* 0x00000c1b10007986 */ /* 0x0003e2000c101908 */
[----:B------:R-:W-:-:S03]  /*0620*/  IMAD.WIDE.U32 R20, R28, 0x10, R12 ;  /* 0x000000101c147825 */ /* 0x000fc600078e000c */
[----:B------:R1:W-:Y:S04]  /*0630*/  STG.E desc[UR8][R16.64+0x8], R25 ;  /* 0x0000081910007986 */ /* 0x0003e8000c101908 */
[----:B------:R1:W-:Y:S04]  /*0640*/  STG.E desc[UR8][R14.64+0xc], R26 ;  /* 0x00000c1a0e007986 */ /* 0x0003e8000c101908 */
[----:B------:R1:W-:Y:S04]  /*0650*/  STG.E desc[UR8][R14.64+0x8], R25 ;  /* 0x000008190e007986 */ /* 0x0003e8000c101908 */
[----:B------:R1:W-:Y:S04]  /*0660*/  STG.E desc[UR8][R20.64+0x8], R25 ;  /* 0x0000081914007986 */ /* 0x0003e8000c101908 */
[----:B------:R1:W-:Y:S01]  /*0670*/  STG.E desc[UR8][R20.64+0xc], R28 ;  /* 0x00000c1c14007986 */ /* 0x0003e2000c101908 */
[----:B------:R-:W-:Y:S05]  /*0680*/  @P0 BRA `(.L_x_10) ;  /* 0xfffffffc006c0947 */ /* 0x000fea000383ffff */
[----:B------:R-:W-:Y:S05]  /*0690*/  BSYNC.RECONVERGENT B2 ;  /* 0x0000000000027941 */ /* 0x000fea0003800200 */
.L_x_9:
[----:B------:R-:W-:-:S07]  /*06a0*/  VIADD R10, R9, 0xffffff80 ;  /* 0xffffff80090a7836 */ /* 0x000fce0000000000 */
.L_x_8:
[----:B------:R-:W-:Y:S05]  /*06b0*/  BSYNC.RECONVERGENT B1 ;  /* 0x0000000000017941 */ /* 0x000fea0003800200 */
.L_x_7:
[----:B------:R-:W-:-:S13]  /*06c0*/  ISETP.NE.AND P0, PT, R24, RZ, PT ;  /* 0x000000ff1800720c */ /* 0x000fda0003f05270 */
[----:B------:R-:W-:Y:S05]  /*06d0*/  @!P0 BRA `(.L_x_6) ;  /* 0x0000000000bc8947 */ /* 0x000fea0003800000 */
[----:B------:R-:W-:Y:S01]  /*06e0*/  ISETP.GE.U32.AND P0, PT, R24, 0x4, PT ;  /* 0x000000041800780c */ /* 0x000fe20003f06070 */
[----:B------:R-:W-:Y:S01]  /*06f0*/  BSSY.RECONVERGENT B1, `(.L_x_11) ;  /* 0x0000016000017945 */ /* 0x000fe20003800200 */
[----:B-1----:R-:W-:-:S11]  /*0700*/  LOP3.LUT P1, R18, R8, 0x3, RZ, 0xc0, !PT ;  /* 0x0000000308127812 */ /* 0x002fd6000782c0ff */
[----:B------:R-:W-:Y:S05]  /*0710*/  @!P0 BRA `(.L_x_12) ;  /* 0x00000000004c8947 */ /* 0x000fea0003800000 */
[----:B------:R-:W0:Y:S01]  /*0720*/  LDC.64 R12, c[0x0][0x3b8] ;  /* 0x0000ee00ff0c7b82 */ /* 0x000e220000000a00 */
[C---:B------:R-:W-:Y:S01]  /*0730*/  IADD3 R11, PT, PT, R10.reuse, R3, RZ ;  /* 0x000000030a0b7210 */ /* 0x040fe20007ffe0ff */
[----:B------:R-:W-:Y:S02]  /*0740*/  IMAD.MOV.U32 R25, RZ, RZ, -0x40800000 ;  /* 0xbf800000ff197424 */ /* 0x000fe400078e00ff */
[----:B------:R-:W-:Y:S01]  /*0750*/  VIADD R10, R10, 0x80 ;  /* 0x000000800a0a7836 */ /* 0x000fe20000000000 */
[C---:B------:R-:W-:Y:S01]  /*0760*/  IADD3 R21, PT, PT, R11.reuse, 0x40, RZ ;  /* 0x000000400b157810 */ /* 0x040fe20007ffe0ff */
[C---:B------:R-:W-:Y:S01]  /*0770*/  VIADD R19, R11.reuse, 0x20 ;  /* 0x000000200b137836 */ /* 0x040fe20000000000 */
[C---:B------:R-:W-:Y:S01]  /*0780*/  IADD3 R23, PT, PT, R11.reuse, 0x60, RZ ;  /* 0x000000600b177810 */ /* 0x040fe20007ffe0ff */
[----:B0-----:R-:W-:-:S04]  /*0790*/  IMAD.WIDE.U32 R14, R11, 0x10, R12 ;  /* 0x000000100b0e7825 */ /* 0x001fc800078e000c */
[--C-:B------:R-:W-:Y:S01]  /*07a0*/  IMAD.WIDE.U32 R8, R19, 0x10, R12.reuse ;  /* 0x0000001013087825 */ /* 0x100fe200078e000c */
[----:B------:R0:W-:Y:S03]  /*07b0*/  STG.E desc[UR8][R14.64+0xc], R11 ;  /* 0x00000c0b0e007986 */ /* 0x0001e6000c101908 */
[--C-:B------:R-:W-:Y:S01]  /*07c0*/  IMAD.WIDE.U32 R16, R21, 0x10, R12.reuse ;  /* 0x0000001015107825 */ /* 0x100fe200078e000c */
[----:B------:R0:W-:Y:S03]  /*07d0*/  STG.E desc[UR8][R14.64+0x8], R25 ;  /* 0x000008190e007986 */ /* 0x0001e6000c101908 */
[----:B------:R-:W-:Y:S01]  /*07e0*/  IMAD.WIDE.U32 R12, R23, 0x10, R12 ;  /* 0x00000010170c7825 */ /* 0x000fe200078e000c */
[----:B------:R0:W-:Y:S04]  /*07f0*/  STG.E desc[UR8][R8.64+0xc], R19 ;  /* 0x00000c1308007986 */ /* 0x0001e8000c101908 */
[----:B------:R0:W-:Y:S04]  /*0800*/  STG.E desc[UR8][R8.64+0x8], R25 ;  /* 0x0000081908007986 */ /* 0x0001e8000c101908 */
[----:B------:R0:W-:Y:S04]  /*0810*/  STG.E desc[UR8][R16.64+0xc], R21 ;  /* 0x00000c1510007986 */ /* 0x0001e8000c101908 */
[----:B------:R0:W-:Y:S04]  /*0820*/  STG.E desc[UR8][R16.64+0x8], R25 ;  /* 0x0000081910007986 */ /* 0x0001e8000c101908 */
[----:B------:R0:W-:Y:S04]  /*0830*/  STG.E desc[UR8][R12.64+0x8], R25 ;  /* 0x000008190c007986 */ /* 0x0001e8000c101908 */
[----:B------:R0:W-:Y:S02]  /*0840*/  STG.E desc[UR8][R12.64+0xc], R23 ;  /* 0x00000c170c007986 */ /* 0x0001e4000c101908 */
.L_x_12:
[----:B------:R-:W-:Y:S05]  /*0850*/  BSYNC.RECONVERGENT B1 ;  /* 0x0000000000017941 */ /* 0x000fea0003800200 */
.L_x_11:
[----:B------:R-:W-:Y:S05]  /*0860*/  @!P1 BRA `(.L_x_6) ;  /* 0x0000000000589947 */ /* 0x000fea0003800000 */
[----:B------:R-:W-:Y:S01]  /*0870*/  LOP3.LUT P0, RZ, R7, 0x20, RZ, 0xc0, !PT ;  /* 0x0000002007ff7812 */ /* 0x000fe2000780c0ff */
[----:B------:R-:W-:Y:S01]  /*0880*/  BSSY.RECONVERGENT B1, `(.L_x_13) ;  /* 0x000000f000017945 */ /* 0x000fe20003800200 */
[----:B------:R-:W-:-:S11]  /*0890*/  ISETP.NE.AND P1, PT, R18, 0x1, PT ;  /* 0x000000011200780c */ /* 0x000fd60003f25270 */
[----:B0-----:R-:W0:Y:S02]  /*08a0*/  @!P0 LDC.64 R8, c[0x0][0x3b8] ;  /* 0x0000ee00ff088b82 */ /* 0x001e240000000a00 */
[----:B------:R-:W-:Y:S05]  /*08b0*/  @!P1 BRA `(.L_x_14) ;  /* 0x00000000002c9947 */ /* 0x000fea0003800000 */
[----:B------:R-:W1:Y:S01]  /*08c0*/  LDC.64 R12, c[0x0][0x3b8] ;  /* 0x0000ee00ff0c7b82 */ /* 0x000e620000000a00 */
[C---:B------:R-:W-:Y:S01]  /*08d0*/  IADD3 R7, PT, PT, R10.reuse, R3, RZ ;  /* 0x000000030a077210 */ /* 0x040fe20007ffe0ff */
[----:B------:R-:W-:Y:S02]  /*08e0*/  HFMA2 R11, -RZ, RZ, -1.875, 0 ;  /* 0xbf800000ff0b7431 */ /* 0x000fe400000001ff */
[----:B------:R-:W-:Y:S02]  /*08f0*/  VIADD R10, R10, 0x40 ;  /* 0x000000400a0a7836 */ /* 0x000fe40000000000 */
[C---:B------:R-:W-:Y:S02]  /*0900*/  VIADD R17, R7.reuse, 0x20 ;  /* 0x0000002007117836 */ /* 0x040fe40000000000 */
[----:B-1----:R-:W-:-:S04]  /*0910*/  IMAD.WIDE.U32 R14, R7, 0x10, R12 ;  /* 0x00000010070e7825 */ /* 0x002fc800078e000c */
[----:B------:R-:W-:Y:S01]  /*0920*/  IMAD.WIDE.U32 R12, R17, 0x10, R12 ;  /* 0x00000010110c7825 */ /* 0x000fe200078e000c */
[----:B------:R1:W-:Y:S04]  /*0930*/  STG.E desc[UR8][R14.64+0xc], R7 ;  /* 0x00000c070e007986 */ /* 0x0003e8000c101908 */
[----:B------:R1:W-:Y:S04]  /*0940*/  STG.E desc[UR8][R14.64+0x8], R11 ;  /* 0x0000080b0e007986 */ /* 0x0003e8000c101908 */
[----:B------:R1:W-:Y:S04]  /*0950*/  STG.E desc[UR8][R12.64+0x8], R11 ;  /* 0x0000080b0c007986 */ /* 0x0003e8000c101908 */
[----:B------:R1:W-:Y:S02]  /*0960*/  STG.E desc[UR8][R12.64+0xc], R17 ;  /* 0x00000c110c007986 */ /* 0x0003e4000c101908 */
.L_x_14:
[----:B------:R-:W-:Y:S05]  /*0970*/  BSYNC.RECONVERGENT B1 ;  /* 0x0000000000017941 */ /* 0x000fea0003800200 */
.L_x_13:
[----:B------:R-:W-:Y:S01]  /*0980*/  @!P0 IADD3 R3, PT, PT, R10, R3, RZ ;  /* 0x000000030a038210 */ /* 0x000fe20007ffe0ff */
[----:B-1----:R-:W-:-:S04]  /*0990*/  @!P0 IMAD.MOV.U32 R7, RZ, RZ, -0x40800000 ;  /* 0xbf800000ff078424 */ /* 0x002fc800078e00ff */
[----:B0-----:R-:W-:-:S05]  /*09a0*/  @!P0 IMAD.WIDE.U32 R8, R3, 0x10, R8 ;  /* 0x0000001003088825 */ /* 0x001fca00078e0008 */
[----:B------:R2:W-:Y:S04]  /*09b0*/  @!P0 STG.E desc[UR8][R8.64+0x8], R7 ;  /* 0x0000080708008986 */ /* 0x0005e8000c101908 */
[----:B------:R2:W-:Y:S02]  /*09c0*/  @!P0 STG.E desc[UR8][R8.64+0xc], R3 ;  /* 0x00000c0308008986 */ /* 0x0005e4000c101908 */
.L_x_6:
[----:B------:R-:W-:Y:S05]  /*09d0*/  BSYNC.RECONVERGENT B0 ;  /* 0x0000000000007941 */ /* 0x000fea0003800200 */
.L_x_5:
[----:B------:R-:W-:Y:S01]  /*09e0*/  BAR.SYNC.DEFER_BLOCKING 0x0 ;  /* 0x0000000000007b1d */ /* 0x000fe20000010000 */
[----:B------:R-:W-:-:S05]  /*09f0*/  ISETP.NE.AND P0, PT, R0, RZ, PT ;  /* 0x000000ff0000720c */ /* 0x000fca0003f05270 */
[----:B------:R-:W-:Y:S08]  /*0a00*/  BSSY.RECONVERGENT B0, `(.L_x_15) ;  /* 0x0000016000007945 */ /* 0x000ff00003800200 */
[----:B------:R-:W-:Y:S05]  /*0a10*/  @P0 BRA `(.L_x_16) ;  /* 0x0000000000500947 */ /* 0x000fea0003800000 */
[----:B--2---:R-:W2:Y:S08]  /*0a20*/  LDC R3, c[0x0][0x380] ;  /* 0x0000e000ff037b82 */ /* 0x004eb00000000800 */
[----:B0-----:R-:W2:Y:S08]  /*0a30*/  LDC.64 R8, c[0x0][0x398] ;  /* 0x0000e600ff087b82 */ /* 0x001eb00000000a00 */
[----:B------:R-:W0:Y:S01]  /*0a40*/  LDC R10, c[0x0][0x388] ;  /* 0x0000e200ff0a7b82 */ /* 0x000e220000000800 */
[----:B--2---:R-:W2:Y:S04]  /*0a50*/  ATOMG.E.ADD.STRONG.GPU PT, R3, desc[UR8][R8.64], R3 ;  /* 0x80000003080379a8 */ /* 0x004ea800081ef108 */
[----:B--2---:R2:W-:Y:S01]  /*0a60*/  STS [UR5], R3 ;  /* 0x00000003ff007988 */ /* 0x0045e20008000805 */
[----:B0-----:R-:W-:-:S13]  /*0a70*/  ISETP.GE.AND P1, PT, R3, R10, PT ;  /* 0x0000000a0300720c */ /* 0x001fda0003f26270 */
[----:B--2---:R-:W-:Y:S05]  /*0a80*/  @!P1 BRA `(.L_x_17) ;  /* 0x00000000000c9947 */ /* 0x004fea0003800000 */
[----:B------:R3:W-:Y:S04]  /*0a90*/  REDG.E.ADD.STRONG.GPU desc[UR8][R8.64], R6 ;  /* 0x000000060800798e */ /* 0x0007e8000c12e108 */
[----:B------:R-:W-:Y:S01]  /*0aa0*/  STS [UR5+0x4], RZ ;  /* 0x000004ffff007988 */ /* 0x000fe20008000805 */
[----:B------:R-:W-:Y:S05]  /*0ab0*/  BRA `(.L_x_16) ;  /* 0x0000000000287947 */ /* 0x000fea0003800000 */
.L_x_17:
[----:B------:R-:W-:-:S13]  /*0ac0*/  ISETP.GT.AND P1, PT, R3, UR4, PT ;  /* 0x0000000403007c0c */ /* 0x000fda000bf24270 */
[----:B------:R-:W-:Y:S05]  /*0ad0*/  @!P1 BRA `(.L_x_18) ;  /* 0x0000000000189947 */ /* 0x000fea0003800000 */
[----:B------:R-:W0:Y:S01]  /*0ae0*/  LDCU UR6, c[0x0][0x380] ;  /* 0x00007000ff0677ac */ /* 0x000e220008000800 */
[----:B------:R-:W-:-:S05]  /*0af0*/  IADD3 R3, PT, PT, -R3, R10, RZ ;  /* 0x0000000a03037210 */ /* 0x000fca0007ffe1ff */
[----:B0-----:R-:W-:-:S05]  /*0b00*/  VIADD R7, R3, -UR6 ;  /* 0x8000000603077c36 */ /* 0x001fca0008000000 */
[----:B------:R4:W-:Y:S04]  /*0b10*/  REDG.E.ADD.STRONG.GPU desc[UR8][R8.64], R7 ;  /* 0x000000070800798e */ /* 0x0009e8000c12e108 */
[----:B------:R4:W-:Y:S01]  /*0b20*/  STS [UR5+0x4], R3 ;  /* 0x00000403ff007988 */ /* 0x0009e20008000805 */
[----:B------:R-:W-:Y:S05]  /*0b30*/  BRA `(.L_x_16) ;  /* 0x0000000000087947 */ /* 0x000fea0003800000 */
.L_x_18:
[----:B------:R-:W0:Y:S02]  /*0b40*/  LDC R3, c[0x0][0x380] ;  /* 0x0000e000ff037b82 */ /* 0x000e240000000800 */
[----:B0-----:R0:W-:Y:S02]  /*0b50*/  STS [UR5+0x4], R3 ;  /* 0x00000403ff007988 */ /* 0x0011e40008000805 */
.L_x_16:
[----:B------:R-:W-:Y:S05]  /*0b60*/  BSYNC.RECONVERGENT B0 ;  /* 0x0000000000007941 */ /* 0x000fea0003800200 */
.L_x_15:
[----:B------:R-:W-:Y:S06]  /*0b70*/  BAR.SYNC.DEFER_BLOCKING 0x0 ;  /* 0x0000000000007b1d */ /* 0x000fec0000010000 */
[----:B0-2-4-:R-:W0:Y:S01]  /*0b80*/  LDS R3, [UR5] ;  /* 0x00000005ff037984 */ /* 0x015e220008000800 */
[----:B------:R-:W0:Y:S02]  /*0b90*/  LDCU UR5, c[0x0][0x388] ;  /* 0x00007100ff0577ac */ /* 0x000e240008000800 */
[----:B0-----:R-:W-:-:S13]  /*0ba0*/  ISETP.GE.AND P1, PT, R3, UR5, PT ;  /* 0x0000000503007c0c */ /* 0x001fda000bf26270 */
[----:B------:R-:W-:Y:S05]  /*0bb0*/  @!P1 BRA `(.L_x_19) ;  /* 0xfffffff400cc9947 */ /* 0x000fea000383ffff */
.L_x_4:
[----:B------:R-:W-:Y:S06]  /*0bc0*/  BAR.SYNC.DEFER_BLOCKING 0x0 ;  /* 0x0000000000007b1d */ /* 0x000fec0000010000 */
[----:B------:R-:W-:Y:S05]  /*0bd0*/  @P0 EXIT ;  /* 0x000000000000094d */ /* 0x000fea0003800000 */
[----:B------:R-:W0:Y:S01]  /*0be0*/  LDC.64 R2, c[0x0][0x3a8] ;  /* 0x0000ea00ff027b82 */ /* 0x000e220000000a00 */
[----:B--2---:R-:W-:-:S05]  /*0bf0*/  HFMA2 R5, -RZ, RZ, 0, 5.9604644775390625e-08 ;  /* 0x00000001ff057431 */ /* 0x004fca00000001ff */
[----:B0-----:R-:W2:Y:S02]  /*0c00*/  ATOMG.E.ADD.STRONG.GPU PT, R0, desc[UR8][R2.64], R5 ;  /* 0x80000005020079a8 */ /* 0x001ea400081ef108 */
[----:B--2---:R-:W-:-:S13]  /*0c10*/  ISETP.NE.AND P0, PT, R0, RZ, PT ;  /* 0x000000ff0000720c */ /* 0x004fda0003f05270 */
[----:B------:R-:W-:Y:S05]  /*0c20*/  @P0 EXIT ;  /* 0x000000000000094d */ /* 0x000fea0003800000 */
[----:B------:R-:W0:Y:S01]  /*0c30*/  LDC.64 R4, c[0x0][0x3a0] ;  /* 0x0000e800ff047b82 */ /* 0x000e220000000a00 */
[----:B------:R-:W-:Y:S07]  /*0c40*/  ATOMG.E.EXCH.STRONG.GPU PT, RZ, desc[UR8][R2.64], RZ ;  /* 0x800000ff02ff79a8 */ /* 0x000fee000c1ef108 */
[----:B---3--:R-:W2:Y:S01]  /*0c50*/  LDC.64 R6, c[0x0][0x398] ;  /* 0x0000e600ff067b82 */ /* 0x008ea20000000a00 */
[----:B0-----:R-:W-:Y:S04]  /*0c60*/  ATOMG.E.EXCH.STRONG.GPU PT, RZ, desc[UR8][R4.64], RZ ;  /* 0x800000ff04ff79a8 */ /* 0x001fe8000c1ef108 */
[----:B--2---:R-:W-:Y:S01]  /*0c70*/  REDG.E.OR.STRONG.GPU desc[UR8][R6.64], RZ ;  /* 0x000000ff0600798e */ /* 0x004fe2000f12e108 */
[----:B------:R-:W-:Y:S05]  /*0c80*/  EXIT ;  /* 0x000000000000794d */ /* 0x000fea0003800000 */
.L_x_20:
[----:B------:R-:W-:-:S00]  /*0c90*/  BRA `(.L_x_20) ;  /* 0xfffffffc00fc7947 */ /* 0x000fc0000383ffff */
[----:B------:R-:W-:-:S00]  /*0ca0*/  NOP ;  /* 0x0000000000007918 */ /* 0x000fc00000000000 */
        /* <DEDUP_REMOVED lines=13> */
.L_x_111:


//--------------------- .text._Z8sim_pass10sim_params --------------------------
	.section	.text._Z8sim_pass10sim_params,"ax",@progbits
	.align	128
        .global         _Z8sim_pass10sim_params
        .type           _Z8sim_pass10sim_params,@function
        .size           _Z8sim_pass10sim_params,(.L_x_110 - _Z8sim_pass10sim_params)
        .other          _Z8sim_pass10sim_params,@"STO_CUDA_ENTRY STV_DEFAULT"
_Z8sim_pass10sim_params:
.text._Z8sim_pass10sim_params:
[----:B------:R-:W-:Y:S01]  /*0000*/  LDC R1, c[0x0][0x37c] ;  /* 0x0000df00ff017b82 */ /* 0x000fe20000000800 */
[----:B------:R-:W0:Y:S07]  /*0010*/  S2R R3, SR_TID.X ;  /* 0x0000000000037919 */ /* 0x000e2e0000002100 */
[----:B------:R-:W1:Y:S01]  /*0020*/  LDC.64 R4, c[0x0][0x398] ;  /* 0x0000e600ff047b82 */ /* 0x000e620000000a00 */
[----:B------:R-:W1:Y:S01]  /*0030*/  LDCU.64 UR8, c[0x0][0x358] ;  /* 0x00006b00ff0877ac */ /* 0x000e620008000a00 */
[----:B------:R-:W-:Y:S01]  /*0040*/  BSSY.RECONVERGENT B0, `(.L_x_21) ;  /* 0x000001d000007945 */ /* 0x000fe20003800200 */
[----:B-1----:R1:W5:Y:S05]  /*0050*/  LDG.E R0, desc[UR8][R4.64] ;  /* 0x0000000804007981 */ /* 0x00236a000c1e1900 */
[----:B------:R-:W-:Y:S01]  /*0060*/  BAR.SYNC.DEFER_BLOCKING 0x0 ;  /* 0x0000000000007b1d */ /* 0x000fe20000010000 */
[----:B0-----:R-:W-:-:S13]  /*0070*/  ISETP.NE.AND P0, PT, R3, RZ, PT ;  /* 0x000000ff0300720c */ /* 0x001fda0003f05270 */
[----:B-1----:R-:W-:Y:S05]  /*0080*/  @P0 BRA `(.L_x_22) ;  /* 0x0000000000600947 */ /* 0x002fea0003800000 */
[----:B------:R-:W0:Y:S08]  /*0090*/  LDC R9, c[0x0][0x380] ;  /* 0x0000e000ff097b82 */ /* 0x000e300000000800 */
[----:B------:R-:W0:Y:S02]  /*00a0*/  LDC.64 R6, c[0x0][0x3a0] ;  /* 0x0000e800ff067b82 */ /* 0x000e240000000a00 */
[----:B0-----:R-:W2:Y:S01]  /*00b0*/  ATOMG.E.ADD.STRONG.GPU PT, R9, desc[UR8][R6.64], R9 ;  /* 0x80000009060979a8 */ /* 0x001ea200081ef108 */
[----:B------:R-:W-:Y:S01]  /*00c0*/  MOV R2, 0x400 ;  /* 0x0000040000027802 */ /* 0x000fe20000000f00 */
[----:B------:R-:W0:Y:S03]  /*00d0*/  S2R R11, SR_CgaCtaId ;  /* 0x00000000000b7919 */ /* 0x000e260000008800 */
[----:B0-----:R-:W-:-:S05]  /*00e0*/  LEA R2, R11, R2, 0x18 ;  /* 0x000000020b027211 */ /* 0x001fca00078ec0ff */
[----:B--2---:R0:W-:Y:S01]  /*00f0*/  STS [R2], R9 ;  /* 0x0000000902007388 */ /* 0x0041e20000000800 */
[----:B-----5:R-:W-:-:S13]  /*0100*/  ISETP.GT.AND P1, PT, R0, R9, PT ;  /* 0x000000090000720c */ /* 0x020fda0003f24270 */
[----:B0-----:R-:W-:Y:S05]  /*0110*/  @P1 BRA `(.L_x_23) ;  /* 0x0000000000141947 */ /* 0x001fea0003800000 */
[----:B------:R-:W0:Y:S02]  /*0120*/  LDCU UR4, c[0x0][0x380] ;  /* 0x00007000ff0477ac */ /* 0x000e240008000800 */
[----:B0-----:R-:W-:-:S05]  /*0130*/  IMAD R9, RZ, RZ, -UR4 ;  /* 0x80000004ff097e24 */ /* 0x001fca000f8e02ff */
[----:B------:R0:W-:Y:S04]  /*0140*/  REDG.E.ADD.STRONG.GPU desc[UR8][R6.64], R9 ;  /* 0x000000090600798e */ /* 0x0001e8000c12e108 */
[----:B------:R0:W-:Y:S01]  /*0150*/  STS [R2+0x4], RZ ;  /* 0x000004ff02007388 */ /* 0x0001e20000000800 */
[----:B------:R-:W-:Y:S05]  /*0160*/  BRA `(.L_x_22) ;  /* 0x0000000000287947 */ /* 0x000fea0003800000 */
.L_x_23:
[----:B------:R-:W0:Y:S02]  /*0170*/  LDC R11, c[0x0][0x380] ;  /* 0x0000e000ff0b7b82 */ /* 0x000e240000000800 */
[----:B0-----:R-:W-:-:S05]  /*0180*/  IMAD.IADD R8, R0, 0x1, -R11 ;  /* 0x0000000100087824 */ /* 0x001fca00078e0a0b */
[----:B------:R-:W-:-:S13]  /*0190*/  ISETP.GT.AND P1, PT, R9, R8, PT ;  /* 0x000000080900720c */ /* 0x000fda0003f24270 */
[----:B------:R-:W-:Y:S05]  /*01a0*/  @!P1 BRA `(.L_x_24) ;  /* 0x0000000000149947 */ /* 0x000fea0003800000 */
[----:B------:R-:W-:-:S05]  /*01b0*/  IADD3 R9, PT, PT, R0, -R9, RZ ;  /* 0x8000000900097210 */ /* 0x000fca0007ffe0ff */
[----:B------:R-:W-:-:S05]  /*01c0*/  IMAD.IADD R11, R9, 0x1, -R11 ;  /* 0x00000001090b7824 */ /* 0x000fca00078e0a0b */
[----:B------:R1:W-:Y:S04]  /*01d0*/  REDG.E.ADD.STRONG.GPU desc[UR8][R6.64], R11 ;  /* 0x0000000b0600798e */ /* 0x0003e8000c12e108 */
[----:B------:R1:W-:Y:S01]  /*01e0*/  STS [R2+0x4], R9 ;  /* 0x0000040902007388 */ /* 0x0003e20000000800 */
[----:B------:R-:W-:Y:S05]  /*01f0*/  BRA `(.L_x_22) ;  /* 0x0000000000047947 */ /* 0x000fea0003800000 */
.L_x_24:
[----:B------:R2:W-:Y:S02]  /*0200*/  STS [R2+0x4], R11 ;  /* 0x0000040b02007388 */ /* 0x0005e40000000800 */
.L_x_22:
[----:B------:R-:W-:Y:S05]  /*0210*/  BSYNC.RECONVERGENT B0 ;  /* 0x0000000000007941 */ /* 0x000fea0003800200 */
.L_x_21:
[----:B------:R-:W-:Y:S06]  /*0220*/  BAR.SYNC.DEFER_BLOCKING 0x0 ;  /* 0x0000000000007b1d */ /* 0x000fec0000010000 */
[----:B------:R-:W3:Y:S02]  /*0230*/  LDG.E R5, desc[UR8][R4.64] ;  /* 0x0000000804057981 */ /* 0x000ee4000c1e1900 */
[----:B------:R-:W4:Y:S01]  /*0240*/  S2UR UR5, SR_CgaCtaId ;  /* 0x00000000000579c3 */ /* 0x000f220000008800 */
[----:B------:R-:W-:Y:S02]  /*0250*/  UMOV UR4, 0x400 ;  /* 0x0000040000047882 */ /* 0x000fe40000000000 */
[----:B----4-:R-:W-:-:S09]  /*0260*/  ULEA UR4, UR5, UR4, 0x18 ;  /* 0x0000000405047291 */ /* 0x010fd2000f8ec0ff */
[----:B-----5:R-:W3:Y:S02]  /*0270*/  LDS R0, [UR4] ;  /* 0x00000004ff007984 */ /* 0x020ee40008000800 */
[----:B---3--:R-:W-:-:S13]  /*0280*/  ISETP.GE.AND P1, PT, R0, R5, PT ;  /* 0x000000050000720c */ /* 0x008fda0003f26270 */
[----:B------:R-:W-:Y:S05]  /*0290*/  @P1 BRA `(.L_x_25) ;  /* 0x0000002000d01947 */ /* 0x000fea0003800000 */
[----:B012---:R-:W0:Y:S01]  /*02a0*/  LDC R2, c[0x0][0x3f0] ;  /* 0x0000fc00ff027b82 */ /* 0x007e220000000800 */
[----:B------:R-:W1:Y:S01]  /*02b0*/  LDCU UR5, c[0x0][0x3ec] ;  /* 0x00007d80ff0577ac */ /* 0x000e620008000800 */
[----:B------:R-:W2:Y:S01]  /*02c0*/  LDCU UR4, c[0x0][0x3e0] ;  /* 0x00007c00ff0477ac */ /* 0x000ea20008000800 */
[----:B-1----:R-:W-:Y:S01]  /*02d0*/  IMAD.U32 R9, RZ, RZ, UR5 ;  /* 0x00000005ff097e24 */ /* 0x002fe2000f8e00ff */
[----:B--2---:R-:W-:Y:S01]  /*02e0*/  USHF.L.U32 UR4, UR4, 0x1, URZ ;  /* 0x0000000104047899 */ /* 0x004fe200080006ff */
[----:B0-----:R-:W0:Y:S08]  /*02f0*/  MUFU.RCP R4, R2 ;  /* 0x0000000200047308 */ /* 0x001e300000001000 */
[----:B------:R-:W1:Y:S01]  /*0300*/  FCHK P0, R9, R2 ;  /* 0x0000000209007302 */ /* 0x000e620000000000 */
[----:B0-----:R-:W-:-:S04]  /*0310*/  FFMA R7, R4, -R2, 1 ;  /* 0x3f80000004077423 */ /* 0x001fc80000000802 */
[----:B------:R-:W-:-:S04]  /*0320*/  FFMA R4, R4, R7, R4 ;  /* 0x0000000704047223 */ /* 0x000fc80000000004 */
[----:B------:R-:W-:-:S04]  /*0330*/  FFMA R7, R4, UR5, RZ ;  /* 0x0000000504077c23 */ /* 0x000fc800080000ff */
[----:B------:R-:W-:-:S04]  /*0340*/  FFMA R0, R7, -R2, UR5 ;  /* 0x0000000507007e23 */ /* 0x000fc80008000802 */
[----:B------:R-:W-:Y:S01]  /*0350*/  FFMA R4, R4, R0, R7 ;  /* 0x0000000004047223 */ /* 0x000fe20000000007 */
[----:B------:R-:W-:Y:S01]  /*0360*/  MOV R0, R5 ;  /* 0x0000000500007202 */ /* 0x000fe20000000f00 */
[----:B-1----:R-:W-:Y:S06]  /*0370*/  @!P0 BRA `(.L_x_26) ;  /* 0x00000000001c8947 */ /* 0x002fec0003800000 */
[----:B------:R-:W0:Y:S01]  /*0380*/  LDCU UR5, c[0x0][0x3ec] ;  /* 0x00007d80ff0577ac */ /* 0x000e220008000800 */
[----:B------:R-:W-:Y:S01]  /*0390*/  MOV R16, 0x3e0 ;  /* 0x000003e000107802 */ /* 0x000fe20000000f00 */
[----:B------:R-:W1:Y:S01]  /*03a0*/  LDCU UR6, c[0x0][0x3f0] ;  /* 0x00007e00ff0677ac */ /* 0x000e620008000800 */
[----:B0-----:R-:W-:Y:S02]  /*03b0*/  IMAD.U32 R2, RZ, RZ, UR5 ;  /* 0x00000005ff027e24 */ /* 0x001fe4000f8e00ff */
[----:B-1----:R-:W-:-:S07]  /*03c0*/  IMAD.U32 R15, RZ, RZ, UR6 ;  /* 0x00000006ff0f7e24 */ /* 0x002fce000f8e00ff */
[----:B------:R-:W-:Y:S05]  /*03d0*/  CALL.REL.NOINC `($__internal_2_$__cuda_sm3x_div_rn_noftz_f32_slowpath) ;  /* 0x00000028006c7944 */ /* 0x000fea0003c00000 */
[----:B------:R-:W-:-:S07]  /*03e0*/  MOV R4, R2 ;  /* 0x0000000200047202 */ /* 0x000fce0000000f00 */
.L_x_26:
[----:B------:R-:W0:Y:S01]  /*03f0*/  LDC R9, c[0x0][0x3f0] ;  /* 0x0000fc00ff097b82 */ /* 0x000e220000000800 */
[----:B------:R-:W1:Y:S01]  /*0400*/  LDCU UR6, c[0x0][0x3ec] ;  /* 0x00007d80ff0677ac */ /* 0x000e620008000800 */
[----:B------:R-:W2:Y:S06]  /*0410*/  LDCU UR5, c[0x0][0x3f8] ;  /* 0x00007f00ff0577ac */ /* 0x000eac0008000800 */
[----:B------:R-:W1:Y:S01]  /*0420*/  LDC R2, c[0x0][0x3e4] ;  /* 0x0000f900ff027b82 */ /* 0x000e620000000800 */
[----:B--2---:R-:W-:Y:S01]  /*0430*/  UPRMT UR5, UR5, 0x7770, URZ ;  /* 0x0000777005057896 */ /* 0x004fe200080000ff */
[----:B0-----:R-:W0:Y:S01]  /*0440*/  MUFU.RCP R6, R9 ;  /* 0x0000000900067308 */ /* 0x001e220000001000 */
[----:B-1----:R-:W-:-:S07]  /*0450*/  FADD R2, R2, UR6 ;  /* 0x0000000602027e21 */ /* 0x002fce0008000000 */
[----:B------:R-:W1:Y:S01]  /*0460*/  FCHK P0, R2, R9 ;  /* 0x0000000902007302 */ /* 0x000e620000000000 */
[----:B0-----:R-:W-:-:S04]  /*0470*/  FFMA R5, R6, -R9, 1 ;  /* 0x3f80000006057423 */ /* 0x001fc80000000809 */
[----:B------:R-:W-:-:S04]  /*0480*/  FFMA R5, R6, R5, R6 ;  /* 0x0000000506057223 */ /* 0x000fc80000000006 */
[----:B------:R-:W-:-:S04]  /*0490*/  FFMA R7, R5, R2, RZ ;  /* 0x0000000205077223 */ /* 0x000fc800000000ff */
[----:B------:R-:W-:-:S04]  /*04a0*/  FFMA R6, R7, -R9, R2 ;  /* 0x8000000907067223 */ /* 0x000fc80000000002 */
[----:B------:R-:W-:Y:S01]  /*04b0*/  FFMA R5, R5, R6, R7 ;  /* 0x0000000605057223 */ /* 0x000fe20000000007 */
[----:B-1----:R-:W-:Y:S06]  /*04c0*/  @!P0 BRA `(.L_x_27) ;  /* 0x0000000000148947 */ /* 0x002fec0003800000 */
[----:B------:R-:W0:Y:S01]  /*04d0*/  LDCU UR6, c[0x0][0x3f0] ;  /* 0x00007e00ff0677ac */ /* 0x000e220008000800 */
[----:B------:R-:W-:Y:S01]  /*04e0*/  MOV R16, 0x510 ;  /* 0x0000051000107802 */ /* 0x000fe20000000f00 */
[----:B0-----:R-:W-:-:S07]  /*04f0*/  IMAD.U32 R15, RZ, RZ, UR6 ;  /* 0x00000006ff0f7e24 */ /* 0x001fce000f8e00ff */
[----:B------:R-:W-:Y:S05]  /*0500*/  CALL.REL.NOINC `($__internal_2_$__cuda_sm3x_div_rn_noftz_f32_slowpath) ;  /* 0x0000002800207944 */ /* 0x000fea0003c00000 */
[----:B------:R-:W-:-:S07]  /*0510*/  IMAD.MOV.U32 R5, RZ, RZ, R2 ;  /* 0x000000ffff057224 */ /* 0x000fce00078e0002 */
.L_x_27:
[----:B------:R-:W0:Y:S01]  /*0520*/  LDCU UR6, c[0x0][0x3e0] ;  /* 0x00007c00ff0677ac */ /* 0x000e220008000800 */
[----:B------:R-:W-:Y:S01]  /*0530*/  BSSY B1, `(.L_x_25) ;  /* 0x000020a000017945 */ /* 0x000fe20003800000 */
[----:B0-----:R-:W-:-:S06]  /*0540*/  ULEA UR6, UR6, 0xffffffff, 0x1 ;  /* 0xffffffff06067891 */ /* 0x001fcc000f8e08ff */
[----:B------:R-:W-:-:S07]  /*0550*/  I2FP.F32.S32 R6, UR6 ;  /* 0x0000000600067c45 */ /* 0x000fce0008201400 */
.L_x_89:
[----:B0-----:R-:W0:Y:S01]  /*0560*/  S2UR UR7, SR_CgaCtaId ;  /* 0x00000000000779c3 */ /* 0x001e220000008800 */
[----:B------:R-:W-:Y:S02]  /*0570*/  UMOV UR6, 0x400 ;  /* 0x0000040000067882 */ /* 0x000fe40000000000 */
[----:B0-----:R-:W-:-:S06]  /*0580*/  ULEA UR6, UR7, UR6, 0x18 ;  /* 0x0000000607067291 */ /* 0x001fcc000f8ec0ff */
[----:B------:R-:W-:-:S05]  /*0590*/  MOV R10, UR6 ;  /* 0x00000006000a7c02 */ /* 0x000fca0008000f00 */
[----:B------:R-:W0:Y:S02]  /*05a0*/  LDS R2, [R10+0x4] ;  /* 0x000004000a027984 */ /* 0x000e240000000800 */
[----:B0-----:R-:W-:-:S13]  /*05b0*/  ISETP.GE.AND P0, PT, R3, R2, PT ;  /* 0x000000020300720c */ /* 0x001fda0003f06270 */
[----:B-12---:R-:W-:Y:S05]  /*05c0*/  @P0 BRA `(.L_x_28) ;  /* 0x0000001c007c0947 */ /* 0x006fea0003800000 */
[----:B------:R-:W-:Y:S01]  /*05d0*/  BSSY B0, `(.L_x_29) ;  /* 0x00001dc000007945 */ /* 0x000fe20003800000 */
[----:B------:R-:W-:-:S07]  /*05e0*/  IMAD.MOV.U32 R7, RZ, RZ, R3 ;  /* 0x000000ffff077224 */ /* 0x000fce00078e0003 */
.L_x_84:
[----:B0-----:R-:W0:Y:S01]  /*05f0*/  S2UR UR7, SR_CgaCtaId ;  /* 0x00000000000779c3 */ /* 0x001e220000008800 */
[----:B------:R-:W-:-:S07]  /*0600*/  UMOV UR6, 0x400 ;  /* 0x0000040000067882 */ /* 0x000fce0000000000 */
[----:B-123--:R-:W1:Y:S01]  /*0610*/  LDC.64 R12, c[0x0][0x3b8] ;  /* 0x0000ee00ff0c7b82 */ /* 0x00ee620000000a00 */
[----:B0-----:R-:W-:-:S09]  /*0620*/  ULEA UR6, UR7, UR6, 0x18 ;  /* 0x0000000607067291 */ /* 0x001fd2000f8ec0ff */
[----:B------:R-:W0:Y:S02]  /*0630*/  LDS R0, [UR6] ;  /* 0x00000006ff007984 */ /* 0x000e240008000800 */
[----:B0-----:R-:W-:-:S04]  /*0640*/  IMAD.IADD R9, R0, 0x1, R7 ;  /* 0x0000000100097824 */ /* 0x001fc800078e0207 */
[----:B-1----:R-:W-:-:S05]  /*0650*/  IMAD.WIDE.U32 R12, R9, 0x10, R12 ;  /* 0x00000010090c7825 */ /* 0x002fca00078e000c */
[----:B------:R-:W2:Y:S04]  /*0660*/  LDG.E R8, desc[UR8][R12.64+0x8] ;  /* 0x000008080c087981 */ /* 0x000ea8000c1e1900 */
[----:B------:R0:W5:Y:S04]  /*0670*/  LDG.E R9, desc[UR8][R12.64] ;  /* 0x000000080c097981 */ /* 0x000168000c1e1900 */
[----:B------:R0:W5:Y:S04]  /*0680*/  LDG.E R10, desc[UR8][R12.64+0x4] ;  /* 0x000004080c0a7981 */ /* 0x000168000c1e1900 */
[----:B------:R0:W5:Y:S01]  /*0690*/  LDG.E R11, desc[UR8][R12.64+0xc] ;  /* 0x00000c080c0b7981 */ /* 0x000162000c1e1900 */
[----:B------:R-:W-:Y:S01]  /*06a0*/  BSSY.RECONVERGENT B2, `(.L_x_30) ;  /* 0x000003a000027945 */ /* 0x000fe20003800200 */
[----:B--2---:R-:W-:-:S13]  /*06b0*/  FSETP.GTU.AND P0, PT, R8, RZ, PT ;  /* 0x000000ff0800720b */ /* 0x004fda0003f0c000 */
[----:B0-----:R-:W-:Y:S05]  /*06c0*/  @P0 BRA `(.L_x_31) ;  /* 0x0000000000dc0947 */ /* 0x001fea0003800000 */
[----:B------:R-:W-:Y:S01]  /*06d0*/  BSSY.RECONVERGENT B3, `(.L_x_32) ;  /* 0x0000026000037945 */ /* 0x000fe20003800200 */
.L_x_36:
[----:B------:R-:W-:Y:S02]  /*06e0*/  HFMA2 R2, -RZ, RZ, -3.31640625, -0.0031299591064453125 ;  /* 0xc2a29a69ff027431 */ /* 0x000fe400000001ff */
[----:B------:R-:W-:Y:S01]  /*06f0*/  IMAD.MOV.U32 R0, RZ, RZ, 0x41c64e6d ;  /* 0x41c64e6dff007424 */ /* 0x000fe200078e00ff */
[----:B------:R-:W-:Y:S03]  /*0700*/  BSSY.RECONVERGENT B4, `(.L_x_33) ;  /* 0x0000020000047945 */ /* 0x000fe60003800200 */
[C---:B-----5:R-:W-:Y:S02]  /*0710*/  IMAD R0, R11.reuse, R0, 0x3039 ;  /* 0x000030390b007424 */ /* 0x060fe400078e0200 */
[----:B------:R-:W-:-:S03]  /*0720*/  IMAD R2, R11, R2, -0x2c23e982 ;  /* 0xd3dc167e0b027424 */ /* 0x000fc600078e0202 */
[----:B------:R-:W-:Y:S02]  /*0730*/  LOP3.LUT R0, R0, 0x7fffffff, RZ, 0xc0, !PT ;  /* 0x7fffffff00007812 */ /* 0x000fe400078ec0ff */
[----:B------:R-:W-:-:S05]  /*0740*/  LOP3.LUT R11, R2, 0x7fffffff, RZ, 0xc0, !PT ;  /* 0x7fffffff020b7812 */ /* 0x000fca00078ec0ff */
[----:B------:R-:W-:-:S05]  /*0750*/  IMAD.HI.U32 R2, R11, 0x7fff8001, RZ ;  /* 0x7fff80010b027827 */ /* 0x000fca00078e00ff */
[----:B------:R-:W-:Y:S01]  /*0760*/  SHF.R.U32.HI R8, RZ, 0xf, R2 ;  /* 0x0000000fff087819 */ /* 0x000fe20000011602 */
[----:B------:R-:W-:-:S04]  /*0770*/  IMAD.HI.U32 R2, R0, 0x7fff8001, RZ ;  /* 0x7fff800100027827 */ /* 0x000fc800078e00ff */
[----:B------:R-:W-:Y:S01]  /*0780*/  IMAD R8, R8, -0x10001, R11 ;  /* 0xfffeffff08087824 */ /* 0x000fe200078e020b */
[----:B------:R-:W-:-:S03]  /*0790*/  SHF.R.U32.HI R9, RZ, 0xf, R2 ;  /* 0x0000000fff097819 */ /* 0x000fc60000011602 */
[----:B------:R-:W-:Y:S02]  /*07a0*/  VIADD R10, R8, 0xffff8000 ;  /* 0xffff8000080a7836 */ /* 0x000fe40000000000 */
[----:B------:R-:W-:Y:S02]  /*07b0*/  IMAD R9, R9, -0x10001, R0 ;  /* 0xfffeffff09097824 */ /* 0x000fe400078e0200 */
[----:B------:R-:W0:Y:S03]  /*07c0*/  I2F.F64 R12, R10 ;  /* 0x0000000a000c7312 */ /* 0x000e260000201c00 */
[----:B------:R-:W-:-:S05]  /*07d0*/  IADD3 R2, PT, PT, R9, -0x8000, RZ ;  /* 0xffff800009027810 */ /* 0x000fca0007ffe0ff */
[----:B------:R-:W1:Y:S01]  /*07e0*/  I2F.F64 R8, R2 ;  /* 0x0000000200087312 */ /* 0x000e620000201c00 */
[----:B0-----:R-:W-:Y:S02]  /*07f0*/  DMUL R12, R12, 3.0517578125e-05 ;  /* 0x3f0000000c0c7828 */ /* 0x001fe40000000000 */
[----:B-1----:R-:W-:-:S08]  /*0800*/  DMUL R8, R8, 3.0517578125e-05 ;  /* 0x3f00000008087828 */ /* 0x002fd00000000000 */
[----:B------:R-:W0:Y:S08]  /*0810*/  F2F.F32.F64 R12, R12 ;  /* 0x0000000c000c7310 */ /* 0x000e300000301000 */
[----:B------:R-:W1:Y:S01]  /*0820*/  F2F.F32.F64 R0, R8 ;  /* 0x0000000800007310 */ /* 0x000e620000301000 */
[----:B0-----:R-:W-:-:S04]  /*0830*/  FMUL R15, R12, R12 ;  /* 0x0000000c0c0f7220 */ /* 0x001fc80000400000 */
[----:B-1----:R-:W-:-:S04]  /*0840*/  FFMA R2, R0, R0, R15 ;  /* 0x0000000000027223 */ /* 0x002fc8000000000f */
[----:B------:R-:W-:Y:S01]  /*0850*/  VIADD R14, R2, 0xf3000000 ;  /* 0xf3000000020e7836 */ /* 0x000fe20000000000 */
[----:B------:R0:W1:Y:S04]  /*0860*/  MUFU.RSQ R17, R2 ;  /* 0x0000000200117308 */ /* 0x0000680000001400 */
[----:B------:R-:W-:-:S13]  /*0870*/  ISETP.GT.U32.AND P0, PT, R14, 0x727fffff, PT ;  /* 0x727fffff0e00780c */ /* 0x000fda0003f04070 */
[----:B01----:R-:W-:Y:S05]  /*0880*/  @!P0 BRA `(.L_x_34) ;  /* 0x00000000000c8947 */ /* 0x003fea0003800000 */
[----:B------:R-:W-:-:S07]  /*0890*/  MOV R16, 0x8b0 ;  /* 0x000008b000107802 */ /* 0x000fce0000000f00 */
[----:B------:R-:W-:Y:S05]  /*08a0*/  CALL.REL.NOINC `($__internal_1_$__cuda_sm20_sqrt_rn_f32_slowpath) ;  /* 0x0000002000dc7944 */ /* 0x000fea0003c00000 */
[----:B------:R-:W-:Y:S05]  /*08b0*/  BRA `(.L_x_35) ;  /* 0x0000000000107947 */ /* 0x000fea0003800000 */
.L_x_34:
[----:B------:R-:W-:Y:S01]  /*08c0*/  FMUL.FTZ R15, R2, R17 ;  /* 0x00000011020f7220 */ /* 0x000fe20000410000 */
[----:B------:R-:W-:-:S03]  /*08d0*/  FMUL.FTZ R8, R17, 0.5 ;  /* 0x3f00000011087820 */ /* 0x000fc60000410000 */
[----:B------:R-:W-:-:S04]  /*08e0*/  FFMA R2, -R15, R15, R2 ;  /* 0x0000000f0f027223 */ /* 0x000fc80000000102 */
[----:B------:R-:W-:-:S07]  /*08f0*/  FFMA R15, R2, R8, R15 ;  /* 0x00000008020f7223 */ /* 0x000fce000000000f */
.L_x_35:
[----:B------:R-:W-:Y:S05]  /*0900*/  BSYNC.RECONVERGENT B4 ;  /* 0x0000000000047941 */ /* 0x000fea0003800200 */
.L_x_33:
[----:B------:R-:W-:-:S13]  /*0910*/  FSETP.GT.AND P0, PT, R15, 1, PT ;  /* 0x3f8000000f00780b */ /* 0x000fda0003f04000 */
[----:B------:R-:W-:Y:S05]  /*0920*/  @P0 BRA `(.L_x_36) ;  /* 0xfffffffc006c0947 */ /* 0x000fea000383ffff */
[----:B------:R-:W-:Y:S05]  /*0930*/  BSYNC.RECONVERGENT B3 ;  /* 0x0000000000037941 */ /* 0x000fea0003800200 */
.L_x_32:
[----:B------:R-:W0:Y:S01]  /*0940*/  MUFU.RCP R2, R15 ;  /* 0x0000000f00027308 */ /* 0x000e220000001000 */
[----:B------:R-:W-:Y:S07]  /*0950*/  BSSY.RECONVERGENT B5, `(.L_x_37) ;  /* 0x000000c000057945 */ /* 0x000fee0003800200 */
[----:B------:R-:W1:Y:S01]  /*0960*/  FCHK P0, R0, R15 ;  /* 0x0000000f00007302 */ /* 0x000e620000000000 */
[----:B0-----:R-:W-:-:S04]  /*0970*/  FFMA R9, R2, -R15, 1 ;  /* 0x3f80000002097423 */ /* 0x001fc8000000080f */
[----:B------:R-:W-:-:S04]  /*0980*/  FFMA R9, R2, R9, R2 ;  /* 0x0000000902097223 */ /* 0x000fc80000000002 */
[----:B------:R-:W-:-:S04]  /*0990*/  FFMA R2, R0, R9, RZ ;  /* 0x0000000900027223 */ /* 0x000fc800000000ff */
[----:B------:R-:W-:-:S04]  /*09a0*/  FFMA R8, R2, -R15, R0 ;  /* 0x8000000f02087223 */ /* 0x000fc80000000000 */
[----:B------:R-:W-:Y:S01]  /*09b0*/  FFMA R10, R9, R8, R2 ;  /* 0x00000008090a7223 */ /* 0x000fe20000000002 */
[----:B-1----:R-:W-:Y:S06]  /*09c0*/  @!P0 BRA `(.L_x_38) ;  /* 0x0000000000108947 */ /* 0x002fec0003800000 */
[----:B------:R-:W-:Y:S01]  /*09d0*/  IMAD.MOV.U32 R2, RZ, RZ, R0 ;  /* 0x000000ffff027224 */ /* 0x000fe200078e0000 */
[----:B------:R-:W-:-:S07]  /*09e0*/  MOV R16, 0xa00 ;  /* 0x00000a0000107802 */ /* 0x000fce0000000f00 */
[----:B------:R-:W-:Y:S05]  /*09f0*/  CALL.REL.NOINC `($__internal_2_$__cuda_sm3x_div_rn_noftz_f32_slowpath) ;  /* 0x0000002000e47944 */ /* 0x000fea0003c00000 */
[----:B------:R-:W-:-:S07]  /*0a00*/  MOV R10, R2 ;  /* 0x00000002000a7202 */ /* 0x000fce0000000f00 */
.L_x_38:
[----:B------:R-:W-:Y:S05]  /*0a10*/  BSYNC.RECONVERGENT B5 ;  /* 0x0000000000057941 */ /* 0x000fea0003800200 */
.L_x_37:
[----:B------:R-:W-:Y:S02]  /*0a20*/  IMAD.MOV.U32 R9, RZ, RZ, RZ ;  /* 0x000000ffff097224 */ /* 0x000fe400078e00ff */
[----:B------:R-:W-:-:S07]  /*0a30*/  IMAD.MOV.U32 R8, RZ, RZ, 0x3f800000 ;  /* 0x3f800000ff087424 */ /* 0x000fce00078e00ff */
.L_x_31:
[----:B------:R-:W-:Y:S05]  /*0a40*/  BSYNC.RECONVERGENT B2 ;  /* 0x0000000000027941 */ /* 0x000fea0003800200 */
.L_x_30:
[----:B------:R-:W0:Y:S01]  /*0a50*/  LDCU UR6, c[0x0][0x3f4] ;  /* 0x00007e80ff0677ac */ /* 0x000e220008000800 */
[----:B------:R-:W-:Y:S01]  /*0a60*/  BSSY B2, `(.L_x_39) ;  /* 0x000018a000027945 */ /* 0x000fe20003800000 */
[----:B0-----:R-:W-:-:S07]  /*0a70*/  FMUL R26, R8, UR6 ;  /* 0x00000006081a7c20 */ /* 0x001fce0008400000 */
.L_x_83:
[----:B01----:R-:W0:Y:S01]  /*0a80*/  MUFU.RCP64H R15, -65537 ;  /* 0xc0f00010000f7908 */ /* 0x003e220000001800 */
[----:B--23--:R-:W-:Y:S02]  /*0a90*/  HFMA2 R12, -RZ, RZ, 0, 0 ;  /* 0x00000000ff0c7431 */ /* 0x00cfe400000001ff */
[----:B------:R-:W-:Y:S01]  /*0aa0*/  IMAD.MOV.U32 R13, RZ, RZ, 0x40f00010 ;  /* 0x40f00010ff0d7424 */ /* 0x000fe200078e00ff */
[----:B------:R-:W-:Y:S01]  /*0ab0*/  MOV R14, 0x1 ;  /* 0x00000001000e7802 */ /* 0x000fe20000000f00 */
[----:B------:R-:W-:Y:S01]  /*0ac0*/  IMAD.MOV.U32 R0, RZ, RZ, 0x41c64e6d ;  /* 0x41c64e6dff007424 */ /* 0x000fe200078e00ff */
[----:B------:R-:W-:Y:S05]  /*0ad0*/  YIELD ;  /* 0x0000000000007946 */ /* 0x000fea0003800000 */
[----:B-----5:R-:W-:Y:S01]  /*0ae0*/  IMAD R27, R11, R0, 0x3039 ;  /* 0x000030390b1b7424 */ /* 0x020fe200078e0200 */
[----:B------:R-:W-:Y:S01]  /*0af0*/  BSSY.RECONVERGENT B3, `(.L_x_40) ;  /* 0x000001a000037945 */ /* 0x000fe20003800200 */
[----:B------:R-:W-:Y:S01]  /*0b00*/  ISETP.NE.AND P2, PT, RZ, UR5, PT ;  /* 0x00000005ff007c0c */ /* 0x000fe2000bf45270 */
[----:B------:R-:W-:-:S02]  /*0b10*/  IMAD.MOV.U32 R28, RZ, RZ, R9 ;  /* 0x000000ffff1c7224 */ /* 0x000fc400078e0009 */
[----:B------:R-:W-:Y:S01]  /*0b20*/  LOP3.LUT R11, R27, 0x7fffffff, RZ, 0xc0, !PT ;  /* 0x7fffffff1b0b7812 */ /* 0x000fe200078ec0ff */
[----:B0-----:R-:W-:-:S04]  /*0b30*/  DFMA R16, R14, R12, 1 ;  /* 0x3ff000000e10742b */ /* 0x001fc8000000000c */
[----:B------:R-:W-:-:S04]  /*0b40*/  IMAD.HI.U32 R0, R11, 0x7fff8001, RZ ;  /* 0x7fff80010b007827 */ /* 0x000fc800078e00ff */
[----:B------:R-:W-:Y:S01]  /*0b50*/  DFMA R16, R16, R16, R16 ;  /* 0x000000101010722b */ /* 0x000fe20000000010 */
[----:B------:R-:W-:-:S05]  /*0b60*/  SHF.R.U32.HI R0, RZ, 0xf, R0 ;  /* 0x0000000fff007819 */ /* 0x000fca0000011600 */
[----:B------:R-:W-:Y:S02]  /*0b70*/  IMAD R0, R0, -0x10001, R11 ;  /* 0xfffeffff00007824 */ /* 0x000fe400078e020b */
[----:B------:R-:W-:Y:S02]  /*0b80*/  DFMA R14, R14, R16, R14 ;  /* 0x000000100e0e722b */ /* 0x000fe4000000000e */
[----:B------:R-:W0:Y:S06]  /*0b90*/  I2F.F64.U32 R16, R0 ;  /* 0x0000000000107312 */ /* 0x000e2c0000201800 */
[----:B------:R-:W-:-:S08]  /*0ba0*/  DFMA R12, R14, R12, 1 ;  /* 0x3ff000000e0c742b */ /* 0x000fd0000000000c */
[----:B------:R-:W-:Y:S01]  /*0bb0*/  DFMA R12, R14, R12, R14 ;  /* 0x0000000c0e0c722b */ /* 0x000fe2000000000e */
[----:B0-----:R-:W-:-:S07]  /*0bc0*/  FSETP.GEU.AND P1, PT, |R17|, 6.5827683646048100446e-37, PT ;  /* 0x036000001100780b */ /* 0x001fce0003f2e200 */
[----:B------:R-:W-:-:S08]  /*0bd0*/  DMUL R14, R16, R12 ;  /* 0x0000000c100e7228 */ /* 0x000fd00000000000 */
[----:B------:R-:W-:-:S08]  /*0be0*/  DFMA R18, R14, 65537, R16 ;  /* 0x40f000100e12782b */ /* 0x000fd00000000010 */
[----:B------:R-:W-:Y:S01]  /*0bf0*/  DFMA R12, R12, R18, R14 ;  /* 0x000000120c0c722b */ /* 0x000fe2000000000e */
[----:B------:R-:W-:-:S09]  /*0c00*/  IMAD.MOV.U32 R14, RZ, RZ, RZ ;  /* 0x000000ffff0e7224 */ /* 0x000fd200078e00ff */
[----:B------:R-:W-:-:S05]  /*0c10*/  FFMA R2, RZ, -7.50000762939453125, R13 ;  /* 0xc0f00010ff027823 */ /* 0x000fca000000000d */
[----:B------:R-:W-:-:S13]  /*0c20*/  FSETP.GT.AND P0, PT, |R2|, 1.469367938527859385e-39, PT ;  /* 0x001000000200780b */ /* 0x000fda0003f04200 */
[----:B------:R-:W-:Y:S05]  /*0c30*/  @P0 BRA P1, `(.L_x_41) ;  /* 0x0000000000140947 */ /* 0x000fea0000800000 */
[----:B------:R-:W-:Y:S02]  /*0c40*/  MOV R15, 0xc0f00010 ;  /* 0xc0f00010000f7802 */ /* 0x000fe40000000f00 */
[----:B------:R-:W-:-:S07]  /*0c50*/  MOV R2, 0xc70 ;  /* 0x00000c7000027802 */ /* 0x000fce0000000f00 */
[----:B------:R-:W-:Y:S05]  /*0c60*/  CALL.REL.NOINC `($__internal_0_$__cuda_sm20_div_rn_f64_full) ;  /* 0x0000001800807944 */ /* 0x000fea0003c00000 */
[----:B------:R-:W-:Y:S02]  /*0c70*/  IMAD.MOV.U32 R12, RZ, RZ, R20 ;  /* 0x000000ffff0c7224 */ /* 0x000fe400078e0014 */
[----:B------:R-:W-:-:S07]  /*0c80*/  IMAD.MOV.U32 R13, RZ, RZ, R21 ;  /* 0x000000ffff0d7224 */ /* 0x000fce00078e0015 */
.L_x_41:
[----:B------:R-:W-:Y:S05]  /*0c90*/  BSYNC.RECONVERGENT B3 ;  /* 0x0000000000037941 */ /* 0x000fea0003800200 */
.L_x_40:
[----:B------:R0:W1:Y:S01]  /*0ca0*/  F2F.F32.F64 R12, R12 ;  /* 0x0000000c000c7310 */ /* 0x0000620000301000 */
[----:B------:R-:W-:Y:S01]  /*0cb0*/  IMAD.MOV.U32 R17, RZ, RZ, 0x3e055027 ;  /* 0x3e055027ff117424 */ /* 0x000fe200078e00ff */
[----:B------:R-:W2:Y:S01]  /*0cc0*/  LDC R19, c[0x0][0x3f0] ;  /* 0x0000fc00ff137b82 */ /* 0x000ea20000000800 */
[----:B------:R-:W-:Y:S01]  /*0cd0*/  BSSY.RECONVERGENT B5, `(.L_x_42) ;  /* 0x0000028000057945 */ /* 0x000fe20003800200 */
[----:B0-----:R-:W-:Y:S01]  /*0ce0*/  MOV R13, 0x7f800000 ;  /* 0x7f800000000d7802 */ /* 0x001fe20000000f00 */
[----:B-1----:R-:W-:-:S05]  /*0cf0*/  FADD R0, R12, 1 ;  /* 0x3f8000000c007421 */ /* 0x002fca0000000000 */
[----:B------:R-:W-:Y:S01]  /*0d00*/  FSETP.GEU.AND P0, PT, R0, 1.175494350822287508e-38, PT ;  /* 0x008000000000780b */ /* 0x000fe20003f0e000 */
[----:B--2---:R-:W0:-:S12]  /*0d10*/  MUFU.RCP R18, R19 ;  /* 0x0000001300127308 */ /* 0x004e180000001000 */
[----:B------:R-:W-:-:S05]  /*0d20*/  @!P0 FMUL R0, R0, 8388608 ;  /* 0x4b00000000008820 */ /* 0x000fca0000400000 */
[----:B------:R-:W-:-:S04]  /*0d30*/  IADD3 R2, PT, PT, R0, -0x3f2aaaab, RZ ;  /* 0xc0d5555500027810 */ /* 0x000fc80007ffe0ff */
[----:B------:R-:W-:-:S05]  /*0d40*/  LOP3.LUT R15, R2, 0xff800000, RZ, 0xc0, !PT ;  /* 0xff800000020f7812 */ /* 0x000fca00078ec0ff */
[----:B------:R-:W-:Y:S01]  /*0d50*/  IMAD.IADD R2, R0, 0x1, -R15 ;  /* 0x0000000100027824 */ /* 0x000fe200078e0a0f */
[----:B------:R-:W-:-:S03]  /*0d60*/  I2FP.F32.S32 R15, R15 ;  /* 0x0000000f000f7245 */ /* 0x000fc60000201400 */
[----:B------:R-:W-:Y:S01]  /*0d70*/  FADD R16, R2, -1 ;  /* 0xbf80000002107421 */ /* 0x000fe20000000000 */
[----:B------:R-:W-:Y:S02]  /*0d80*/  FSEL R2, RZ, -23, P0 ;  /* 0xc1b80000ff027808 */ /* 0x000fe40000000000 */
[----:B------:R-:W-:Y:S01]  /*0d90*/  ISETP.GT.U32.AND P0, PT, R0, 0x7f7fffff, PT ;  /* 0x7f7fffff0000780c */ /* 0x000fe20003f04070 */
[C---:B------:R-:W-:Y:S02]  /*0da0*/  FFMA R17, R16.reuse, -R17, 0.14084610342979431152 ;  /* 0x3e1039f610117423 */ /* 0x040fe40000000811 */
[----:B------:R-:W-:Y:S02]  /*0db0*/  FFMA R2, R15, 1.1920928955078125e-07, R2 ;  /* 0x340000000f027823 */ /* 0x000fe40000000002 */
[----:B------:R-:W-:-:S04]  /*0dc0*/  FFMA R17, R16, R17, -0.12148627638816833496 ;  /* 0xbdf8cdcc10117423 */ /* 0x000fc80000000011 */
[----:B------:R-:W-:-:S04]  /*0dd0*/  FFMA R17, R16, R17, 0.13980610668659210205 ;  /* 0x3e0f295510117423 */ /* 0x000fc80000000011 */
[----:B------:R-:W-:-:S04]  /*0de0*/  FFMA R17, R16, R17, -0.16684235632419586182 ;  /* 0xbe2ad8b910117423 */ /* 0x000fc80000000011 */
[----:B------:R-:W-:-:S04]  /*0df0*/  FFMA R17, R16, R17, 0.20012299716472625732 ;  /* 0x3e4ced0b10117423 */ /* 0x000fc80000000011 */
[----:B------:R-:W-:-:S04]  /*0e00*/  FFMA R17, R16, R17, -0.24999669194221496582 ;  /* 0xbe7fff2210117423 */ /* 0x000fc80000000011 */
[----:B------:R-:W-:-:S04]  /*0e10*/  FFMA R17, R16, R17, 0.33333182334899902344 ;  /* 0x3eaaaa7810117423 */ /* 0x000fc80000000011 */
[----:B------:R-:W-:-:S04]  /*0e20*/  FFMA R17, R16, R17, -0.5 ;  /* 0xbf00000010117423 */ /* 0x000fc80000000011 */
[----:B------:R-:W-:-:S04]  /*0e30*/  FMUL R17, R16, R17 ;  /* 0x0000001110117220 */ /* 0x000fc80000400000 */
[----:B------:R-:W-:-:S04]  /*0e40*/  FFMA R17, R16, R17, R16 ;  /* 0x0000001110117223 */ /* 0x000fc80000000010 */
[----:B------:R-:W-:Y:S01]  /*0e50*/  FFMA R2, R2, 0.69314718246459960938, R17 ;  /* 0x3f31721802027823 */ /* 0x000fe20000000011 */
[C---:B------:R-:W-:Y:S01]  /*0e60*/  @P0 FFMA R2, R0.reuse, R13, +INF ;  /* 0x7f80000000020423 */ /* 0x040fe2000000000d */
[----:B------:R-:W-:Y:S01]  /*0e70*/  FSETP.NEU.AND P0, PT, R0, RZ, PT ;  /* 0x000000ff0000720b */ /* 0x000fe20003f0d000 */
[----:B0-----:R-:W-:-:S03]  /*0e80*/  FFMA R13, R18, -R19, 1 ;  /* 0x3f800000120d7423 */ /* 0x001fc60000000813 */
[----:B------:R-:W-:Y:S01]  /*0e90*/  FSEL R12, -R2, +INF , P0 ;  /* 0x7f800000020c7808 */ /* 0x000fe20000000100 */
[----:B------:R-:W-:-:S04]  /*0ea0*/  FFMA R0, R18, R13, R18 ;  /* 0x0000000d12007223 */ /* 0x000fc80000000012 */
[----:B------:R-:W-:-:S03]  /*0eb0*/  FFMA R13, R0, R12, RZ ;  /* 0x0000000c000d7223 */ /* 0x000fc600000000ff */
[----:B------:R-:W0:Y:S01]  /*0ec0*/  FCHK P0, R12, R19 ;  /* 0x000000130c007302 */ /* 0x000e220000000000 */
[----:B------:R-:W-:-:S04]  /*0ed0*/  FFMA R2, R13, -R19, R12 ;  /* 0x800000130d027223 */ /* 0x000fc8000000000c */
[----:B------:R-:W-:Y:S01]  /*0ee0*/  FFMA R2, R0, R2, R13 ;  /* 0x0000000200027223 */ /* 0x000fe2000000000d */
[----:B0-----:R-:W-:Y:S06]  /*0ef0*/  @!P0 BRA `(.L_x_43) ;  /* 0x0000000000148947 */ /* 0x001fec0003800000 */
[----:B------:R-:W0:Y:S01]  /*0f00*/  LDCU UR6, c[0x0][0x3f0] ;  /* 0x00007e00ff0677ac */ /* 0x000e220008000800 */
[----:B------:R-:W-:Y:S01]  /*0f10*/  IMAD.MOV.U32 R2, RZ, RZ, R12 ;  /* 0x000000ffff027224 */ /* 0x000fe200078e000c */
[----:B------:R-:W-:Y:S01]  /*0f20*/  MOV R16, 0xf50 ;  /* 0x00000f5000107802 */ /* 0x000fe20000000f00 */
[----:B0-----:R-:W-:-:S07]  /*0f30*/  IMAD.U32 R15, RZ, RZ, UR6 ;  /* 0x00000006ff0f7e24 */ /* 0x001fce000f8e00ff */
[----:B------:R-:W-:Y:S05]  /*0f40*/  CALL.REL.NOINC `($__internal_2_$__cuda_sm3x_div_rn_noftz_f32_slowpath) ;  /* 0x0000001c00907944 */ /* 0x000fea0003c00000 */
.L_x_43:
[----:B------:R-:W-:Y:S05]  /*0f50*/  BSYNC.RECONVERGENT B5 ;  /* 0x0000000000057941 */ /* 0x000fea0003800200 */
.L_x_42:
[----:B------:R-:W0:Y:S01]  /*0f60*/  LDC R15, c[0x0][0x3d8] ;  /* 0x0000f600ff0f7b82 */ /* 0x000e220000000800 */
[----:B------:R-:W-:Y:S01]  /*0f70*/  FFMA R2, R10, R2, R9 ;  /* 0x000000020a027223 */ /* 0x000fe20000000009 */
[----:B------:R-:W-:Y:S04]  /*0f80*/  BSSY.RECONVERGENT B5, `(.L_x_44) ;  /* 0x000000f000057945 */ /* 0x000fe80003800200 */
[----:B------:R-:W-:Y:S01]  /*0f90*/  MOV R9, R2 ;  /* 0x0000000200097202 */ /* 0x000fe20000000f00 */
[----:B0-----:R-:W0:Y:S08]  /*0fa0*/  MUFU.RCP R0, R15 ;  /* 0x0000000f00007308 */ /* 0x001e300000001000 */
        /* <DEDUP_REMOVED lines=12> */
.L_x_45:
[----:B------:R-:W-:Y:S05]  /*1070*/  BSYNC.RECONVERGENT B5 ;  /* 0x0000000000057941 */ /* 0x000fea0003800200 */
.L_x_44:
[----:B------:R-:W0:Y:S01]  /*1080*/  LDCU UR6, c[0x0][0x3e0] ;  /* 0x00007c00ff0677ac */ /* 0x000e220008000800 */
[----:B------:R-:W0:Y:S02]  /*1090*/  F2I.FLOOR.NTZ R0, R0 ;  /* 0x0000000000007305 */ /* 0x000e240000207100 */
[----:B0-----:R-:W-:Y:S01]  /*10a0*/  IADD3 R29, PT, PT, R0, UR6, RZ ;  /* 0x00000006001d7c10 */ /* 0x001fe2000fffe0ff */
[----:B------:R-:W-:Y:S06]  /*10b0*/  @!P2 BRA `(.L_x_46) ;  /* 0x0000000800e8a947 */ /* 0x000fec0003800000 */
[----:B------:R-:W0:Y:S01]  /*10c0*/  LDC R12, c[0x0][0x3d8] ;  /* 0x0000f600ff0c7b82 */ /* 0x000e220000000800 */
[CC--:B------:R-:W-:Y:S01]  /*10d0*/  FSETP.GT.AND P0, PT, R28.reuse, R9.reuse, PT ;  /* 0x000000091c00720b */ /* 0x0c0fe20003f04000 */
[----:B------:R-:W-:Y:S03]  /*10e0*/  BSSY.RECONVERGENT B5, `(.L_x_47) ;  /* 0x0000011000057945 */ /* 0x000fe60003800200 */
[----:B------:R-:W-:Y:S02]  /*10f0*/  FSEL R13, R9, R28, P0 ;  /* 0x0000001c090d7208 */ /* 0x000fe40000000000 */
[----:B------:R-:W-:Y:S01]  /*1100*/  FSEL R21, R28, R9, P0 ;  /* 0x000000091c157208 */ /* 0x000fe20000000000 */
        /* <DEDUP_REMOVED lines=9> */
[----:B------:R-:W-:Y:S01]  /*11a0*/  IMAD.MOV.U32 R2, RZ, RZ, R13 ;  /* 0x000000ffff027224 */ /* 0x000fe200078e000d */
[----:B------:R-:W-:Y:S01]  /*11b0*/  MOV R16, 0x11e0 ;  /* 0x000011e000107802 */ /* 0x000fe20000000f00 */
[----:B0-----:R-:W-:-:S07]  /*11c0*/  IMAD.U32 R15, RZ, RZ, UR6 ;  /* 0x00000006ff0f7e24 */ /* 0x001fce000f8e00ff */
[----:B------:R-:W-:Y:S05]  /*11d0*/  CALL.REL.NOINC `($__internal_2_$__cuda_sm3x_div_rn_noftz_f32_slowpath) ;  /* 0x0000001800ec7944 */ /* 0x000fea0003c00000 */
[----:B------:R-:W-:-:S07]  /*11e0*/  MOV R0, R2 ;  /* 0x0000000200007202 */ /* 0x000fce0000000f00 */
.L_x_48:
[----:B------:R-:W-:Y:S05]  /*11f0*/  BSYNC.RECONVERGENT B5 ;  /* 0x0000000000057941 */ /* 0x000fea0003800200 */
.L_x_47:
[----:B------:R-:W0:Y:S01]  /*1200*/  LDCU UR6, c[0x0][0x3e0] ;  /* 0x00007c00ff0677ac */ /* 0x000e220008000800 */
[----:B------:R-:W1:Y:S01]  /*1210*/  LDC R18, c[0x0][0x3d8] ;  /* 0x0000f600ff127b82 */ /* 0x000e620000000800 */
[----:B------:R-:W0:Y:S01]  /*1220*/  F2I.FLOOR.NTZ R0, R0 ;  /* 0x0000000000007305 */ /* 0x000e220000207100 */
[----:B------:R-:W-:Y:S01]  /*1230*/  BSSY.RECONVERGENT B3, `(.L_x_49) ;  /* 0x000000a000037945 */ /* 0x000fe20003800200 */
[----:B------:R-:W-:Y:S02]  /*1240*/  IMAD.MOV.U32 R2, RZ, RZ, RZ ;  /* 0x000000ffff027224 */ /* 0x000fe400078e00ff */
[----:B0-----:R-:W-:-:S05]  /*1250*/  VIADD R16, R0, UR6 ;  /* 0x0000000600107c36 */ /* 0x001fca0008000000 */
[----:B------:R-:W-:Y:S01]  /*1260*/  ISETP.GE.AND P0, PT, R16, RZ, PT ;  /* 0x000000ff1000720c */ /* 0x000fe20003f06270 */
[----:B-1----:R0:W1:-:S12]  /*1270*/  MUFU.RCP R17, R18 ;  /* 0x0000001200117308 */ /* 0x0020580000001000 */
[----:B------:R-:W-:Y:S05]  /*1280*/  @!P0 BRA `(.L_x_50) ;  /* 0x0000000000108947 */ /* 0x000fea0003800000 */
[----:B------:R-:W-:Y:S02]  /*1290*/  I2FP.F32.S32 R15, R16 ;  /* 0x00000010000f7245 */ /* 0x000fe40000201400 */
[-C--:B------:R-:W-:Y:S02]  /*12a0*/  MOV R2, R6.reuse ;  /* 0x0000000600027202 */ /* 0x080fe40000000f00 */
[----:B------:R-:W-:-:S13]  /*12b0*/  FSETP.GT.AND P0, PT, R15, R6, PT ;  /* 0x000000060f00720b */ /* 0x000fda0003f04000 */
[----:B------:R-:W-:-:S07]  /*12c0*/  @!P0 IMAD.MOV.U32 R2, RZ, RZ, R15 ;  /* 0x000000ffff028224 */ /* 0x000fce00078e000f */
.L_x_50:
[----:B------:R-:W-:Y:S05]  /*12d0*/  BSYNC.RECONVERGENT B3 ;  /* 0x0000000000037941 */ /* 0x000fea0003800200 */
.L_x_49:
[----:B------:R-:W2:Y:S01]  /*12e0*/  F2I.TRUNC.NTZ R19, R2 ;  /* 0x0000000200137305 */ /* 0x000ea2000020f100 */
[C---:B-1----:R-:W-:Y:S01]  /*12f0*/  FFMA R0, R17.reuse, -R18, 1 ;  /* 0x3f80000011007423 */ /* 0x042fe20000000812 */
[----:B------:R-:W-:Y:S03]  /*1300*/  BSSY.RECONVERGENT B5, `(.L_x_51) ;  /* 0x000000f000057945 */ /* 0x000fe60003800200 */
[----:B------:R-:W-:-:S03]  /*1310*/  FFMA R0, R17, R0, R17 ;  /* 0x0000000011007223 */ /* 0x000fc60000000011 */
[----:B------:R-:W1:Y:S01]  /*1320*/  FCHK P0, R21, R18 ;  /* 0x0000001215007302 */ /* 0x000e620000000000 */
[----:B------:R-:W-:-:S04]  /*1330*/  FFMA R12, R0, R21, RZ ;  /* 0x00000015000c7223 */ /* 0x000fc800000000ff */
[----:B------:R-:W-:Y:S01]  /*1340*/  FFMA R15, R12, -R18, R21 ;  /* 0x800000120c0f7223 */ /* 0x000fe20000000015 */
[----:B--2---:R-:W-:-:S03]  /*1350*/  ISETP.NE.AND P1, PT, R16, R19, PT ;  /* 0x000000131000720c */ /* 0x004fc60003f25270 */
[----:B------:R-:W-:Y:S01]  /*1360*/  FFMA R0, R0, R15, R12 ;  /* 0x0000000f00007223 */ /* 0x000fe2000000000c */
[----:B------:R-:W-:Y:S01]  /*1370*/  FSEL R13, R13, -R18, !P1 ;  /* 0x800000120d0d7208 */ /* 0x000fe20004800000 */
[----:B-1----:R-:W-:Y:S08]  /*1380*/  @!P0 BRA `(.L_x_52) ;  /* 0x0000000000188947 */ /* 0x002ff00003800000 */
[----:B------:R-:W1:Y:S01]  /*1390*/  LDCU UR6, c[0x0][0x3d8] ;  /* 0x00007b00ff0677ac */ /* 0x000e620008000800 */
[----:B------:R-:W-:Y:S01]  /*13a0*/  IMAD.MOV.U32 R2, RZ, RZ, R21 ;  /* 0x000000ffff027224 */ /* 0x000fe200078e0015 */
[----:B------:R-:W-:Y:S02]  /*13b0*/  MOV R16, 0x13e0 ;  /* 0x000013e000107802 */ /* 0x000fe40000000f00 */
[----:B-1----:R-:W-:-:S07]  /*13c0*/  MOV R15, UR6 ;  /* 0x00000006000f7c02 */ /* 0x002fce0008000f00 */
[----:B0-----:R-:W-:Y:S05]  /*13d0*/  CALL.REL.NOINC `($__internal_2_$__cuda_sm3x_div_rn_noftz_f32_slowpath) ;  /* 0x00000018006c7944 */ /* 0x001fea0003c00000 */
[----:B------:R-:W-:-:S07]  /*13e0*/  IMAD.MOV.U32 R0, RZ, RZ, R2 ;  /* 0x000000ffff007224 */ /* 0x000fce00078e0002 */
.L_x_52:
[----:B------:R-:W-:Y:S05]  /*13f0*/  BSYNC.RECONVERGENT B5 ;  /* 0x0000000000057941 */ /* 0x000fea0003800200 */
.L_x_51:
[----:B------:R-:W1:Y:S01]  /*1400*/  LDCU UR6, c[0x0][0x3e0] ;  /* 0x00007c00ff0677ac */ /* 0x000e620008000800 */
[----:B------:R-:W1:Y:S01]  /*1410*/  F2I.FLOOR.NTZ R0, R0 ;  /* 0x0000000000007305 */ /* 0x000e620000207100 */
[----:B------:R-:W2:Y:S01]  /*1420*/  LDC R16, c[0x0][0x3d8] ;  /* 0x0000f600ff107b82 */ /* 0x000ea20000000800 */
[----:B------:R-:W-:Y:S01]  /*1430*/  BSSY.RECONVERGENT B3, `(.L_x_53) ;  /* 0x0000009000037945 */ /* 0x000fe20003800200 */
[----:B------:R-:W-:Y:S02]  /*1440*/  HFMA2 R2, -RZ, RZ, 0, 0 ;  /* 0x00000000ff027431 */ /* 0x000fe400000001ff */
[----:B-1----:R-:W-:-:S05]  /*1450*/  VIADD R15, R0, UR6 ;  /* 0x00000006000f7c36 */ /* 0x002fca0008000000 */
[----:B------:R-:W-:-:S13]  /*1460*/  ISETP.GE.AND P0, PT, R15, RZ, PT ;  /* 0x000000ff0f00720c */ /* 0x000fda0003f06270 */
[----:B------:R-:W-:Y:S05]  /*1470*/  @!P0 BRA `(.L_x_54) ;  /* 0x0000000000108947 */ /* 0x000fea0003800000 */
[----:B------:R-:W-:Y:S01]  /*1480*/  I2FP.F32.S32 R17, R15 ;  /* 0x0000000f00117245 */ /* 0x000fe20000201400 */
[----:B------:R-:W-:-:S03]  /*1490*/  IMAD.MOV.U32 R2, RZ, RZ, R6 ;  /* 0x000000ffff027224 */ /* 0x000fc600078e0006 */
[----:B------:R-:W-:-:S13]  /*14a0*/  FSETP.GT.AND P0, PT, R17, R6, PT ;  /* 0x000000061100720b */ /* 0x000fda0003f04000 */
[----:B------:R-:W-:-:S07]  /*14b0*/  @!P0 IMAD.MOV.U32 R2, RZ, RZ, R17 ;  /* 0x000000ffff028224 */ /* 0x000fce00078e0011 */
.L_x_54:
[----:B------:R-:W-:Y:S05]  /*14c0*/  BSYNC.RECONVERGENT B3 ;  /* 0x0000000000037941 */ /* 0x000fea0003800200 */
.L_x_53:
[----:B0-----:R-:W0:Y:S01]  /*14d0*/  F2I.TRUNC.NTZ R18, R2 ;  /* 0x0000000200127305 */ /* 0x001e22000020f100 */
[----:B------:R-:W-:Y:S01]  /*14e0*/  BSSY B5, `(.L_x_46) ;  /* 0x0000077000057945 */ /* 0x000fe20003800000 */
[-C--:B0-----:R-:W-:Y:S02]  /*14f0*/  ISETP.NE.AND P1, PT, R19, R18.reuse, PT ;  /* 0x000000121300720c */ /* 0x081fe40003f25270 */
[----:B------:R-:W-:-:S04]  /*1500*/  ISETP.NE.AND P0, PT, R15, R18, PT ;  /* 0x000000120f00720c */ /* 0x000fc80003f05270 */
[----:B--2---:R-:W-:-:S07]  /*1510*/  FSEL R0, R21, R16, !P0 ;  /* 0x0000001015007208 */ /* 0x004fce0004000000 */
[----:B------:R-:W-:Y:S05]  /*1520*/  @P1 BRA `(.L_x_55) ;  /* 0x0000000000141947 */ /* 0x000fea0003800000 */
[----:B------:R-:W0:Y:S01]  /*1530*/  LDC.64 R16, c[0x0][0x3d0] ;  /* 0x0000f400ff107b82 */ /* 0x000e220000000a00 */
[----:B------:R-:W-:Y:S01]  /*1540*/  FADD R15, -R13, R0 ;  /* 0x000000000d0f7221 */ /* 0x000fe20000000100 */
[----:B0-----:R-:W-:-:S05]  /*1550*/  IMAD.WIDE R12, R19, 0x4, R16 ;  /* 0x00000004130c7825 */ /* 0x001fca00078e0210 */
[----:B------:R1:W-:Y:S01]  /*1560*/  REDG.E.ADD.F32.FTZ.RN.STRONG.GPU desc[UR8][R12.64], R15 ;  /* 0x0000000f0c0079a6 */ /* 0x0003e2000c12f308 */
[----:B------:R-:W-:Y:S05]  /*1570*/  BRA `(.L_x_56) ;  /* 0x0000000400b47947 */ /* 0x000fea0003800000 */
.L_x_55:
[----:B------:R-:W0:Y:S01]  /*1580*/  MUFU.RCP R2, |R16| ;  /* 0x4000001000027308 */ /* 0x000e220000001000 */
[----:B------:R-:W-:Y:S07]  /*1590*/  BSSY.RECONVERGENT B6, `(.L_x_57) ;  /* 0x000000d000067945 */ /* 0x000fee0003800200 */
[----:B------:R-:W1:Y:S01]  /*15a0*/  FCHK P0, R13, |R16| ;  /* 0x400000100d007302 */ /* 0x000e620000000000 */
[----:B0-----:R-:W-:-:S04]  /*15b0*/  FFMA R15, R2, -|R16|, 1 ;  /* 0x3f800000020f7423 */ /* 0x001fc80000000c10 */
[----:B------:R-:W-:-:S04]  /*15c0*/  FFMA R2, R2, R15, R2 ;  /* 0x0000000f02027223 */ /* 0x000fc80000000002 */
[----:B------:R-:W-:-:S04]  /*15d0*/  FFMA R12, R13, R2, RZ ;  /* 0x000000020d0c7223 */ /* 0x000fc800000000ff */
[----:B------:R-:W-:-:S04]  /*15e0*/  FFMA R15, R12, -|R16|, R13 ;  /* 0xc00000100c0f7223 */ /* 0x000fc8000000000d */
[----:B------:R-:W-:Y:S01]  /*15f0*/  FFMA R12, R2, R15, R12 ;  /* 0x0000000f020c7223 */ /* 0x000fe2000000000c */
[----:B-1----:R-:W-:Y:S06]  /*1600*/  @!P0 BRA `(.L_x_58) ;  /* 0x0000000000148947 */ /* 0x002fec0003800000 */
[----:B------:R-:W-:Y:S01]  /*1610*/  FADD R15, |R16|, -RZ ;  /* 0x800000ff100f7221 */ /* 0x000fe20000000200 */
[----:B------:R-:W-:Y:S02]  /*1620*/  MOV R2, R13 ;  /* 0x0000000d00027202 */ /* 0x000fe40000000f00 */
[----:B------:R-:W-:-:S07]  /*1630*/  MOV R16, 0x1650 ;  /* 0x0000165000107802 */ /* 0x000fce0000000f00 */
[----:B------:R-:W-:Y:S05]  /*1640*/  CALL.REL.NOINC `($__internal_2_$__cuda_sm3x_div_rn_noftz_f32_slowpath) ;  /* 0x0000001400d07944 */ /* 0x000fea0003c00000 */
[----:B------:R-:W-:-:S07]  /*1650*/  IMAD.MOV.U32 R12, RZ, RZ, R2 ;  /* 0x000000ffff0c7224 */ /* 0x000fce00078e0002 */
.L_x_58:
[----:B------:R-:W-:Y:S05]  /*1660*/  BSYNC.RECONVERGENT B6 ;  /* 0x0000000000067941 */ /* 0x000fea0003800200 */
.L_x_57:
[----:B------:R-:W0:Y:S01]  /*1670*/  LDC R17, c[0x0][0x3d8] ;  /* 0x0000f600ff117b82 */ /* 0x000e220000000800 */
[----:B------:R-:W1:Y:S01]  /*1680*/  FRND.FLOOR R12, R12 ;  /* 0x0000000c000c7307 */ /* 0x000e620000205000 */
[----:B------:R-:W-:Y:S07]  /*1690*/  BSSY.RECONVERGENT B6, `(.L_x_59) ;  /* 0x0000011000067945 */ /* 0x000fee0003800200 */
[----:B0-----:R-:W0:Y:S01]  /*16a0*/  MUFU.RCP R2, R17 ;  /* 0x0000001100027308 */ /* 0x001e220000001000 */
[----:B-1----:R-:W-:-:S04]  /*16b0*/  FFMA R13, -R12, |R17|, R13 ;  /* 0x400000110c0d7223 */ /* 0x002fc8000000010d */
[----:B------:R-:W-:-:S04]  /*16c0*/  FADD R20, -R13, R17 ;  /* 0x000000110d147221 */ /* 0x000fc80000000100 */
        /* <DEDUP_REMOVED lines=9> */
[----:B------:R-:W-:Y:S02]  /*1760*/  MOV R16, 0x1790 ;  /* 0x0000179000107802 */ /* 0x000fe40000000f00 */
[----:B0-----:R-:W-:-:S07]  /*1770*/  MOV R15, UR6 ;  /* 0x00000006000f7c02 */ /* 0x001fce0008000f00 */
[----:B------:R-:W-:Y:S05]  /*1780*/  CALL.REL.NOINC `($__internal_2_$__cuda_sm3x_div_rn_noftz_f32_slowpath) ;  /* 0x0000001400807944 */ /* 0x000fea0003c00000 */
[----:B------:R-:W-:-:S07]  /*1790*/  IMAD.MOV.U32 R15, RZ, RZ, R2 ;  /* 0x000000ffff0f7224 */ /* 0x000fce00078e0002 */
.L_x_60:
[----:B------:R-:W-:Y:S05]  /*17a0*/  BSYNC.RECONVERGENT B6 ;  /* 0x0000000000067941 */ /* 0x000fea0003800200 */
.L_x_59:
[----:B------:R-:W0:Y:S01]  /*17b0*/  LDC.64 R12, c[0x0][0x3d0] ;  /* 0x0000f400ff0c7b82 */ /* 0x000e220000000a00 */
[----:B------:R-:W-:-:S05]  /*17c0*/  VIADD R21, R19, 0x1 ;  /* 0x0000000113157836 */ /* 0x000fca0000000000 */
[----:B------:R-:W-:Y:S01]  /*17d0*/  ISETP.GE.AND P0, PT, R21, R18, PT ;  /* 0x000000121500720c */ /* 0x000fe20003f06270 */
[----:B------:R-:W-:Y:S01]  /*17e0*/  BSSY B3, `(.L_x_61) ;  /* 0x0000022000037945 */ /* 0x000fe20003800000 */
[----:B0-----:R-:W-:-:S05]  /*17f0*/  IMAD.WIDE R16, R19, 0x4, R12 ;  /* 0x0000000413107825 */ /* 0x001fca00078e020c */
[----:B------:R0:W-:Y:S06]  /*1800*/  REDG.E.ADD.F32.FTZ.RN.STRONG.GPU desc[UR8][R16.64], R15 ;  /* 0x0000000f100079a6 */ /* 0x0001ec000c12f308 */
[----:B------:R-:W-:Y:S05]  /*1810*/  @P0 BRA `(.L_x_62) ;  /* 0x0000000000780947 */ /* 0x000fea0003800000 */
[----:B0-----:R-:W-:Y:S01]  /*1820*/  LOP3.LUT R15, RZ, R19, RZ, 0x33, !PT ;  /* 0x00000013ff0f7212 */ /* 0x001fe200078e33ff */
[----:B------:R-:W-:Y:S03]  /*1830*/  BSSY.RECONVERGENT B4, `(.L_x_63) ;  /* 0x000000f000047945 */ /* 0x000fe60003800200 */
[----:B------:R-:W-:-:S04]  /*1840*/  IADD3 R15, PT, PT, R18, R15, RZ ;  /* 0x0000000f120f7210 */ /* 0x000fc80007ffe0ff */
[----:B------:R-:W-:-:S13]  /*1850*/  LOP3.LUT P0, R15, R15, 0x3, RZ, 0xc0, !PT ;  /* 0x000000030f0f7812 */ /* 0x000fda000780c0ff */
[----:B------:R-:W-:Y:S05]  /*1860*/  @!P0 BRA `(.L_x_64) ;  /* 0x00000000002c8947 */ /* 0x000fea0003800000 */
[----:B------:R-:W-:Y:S01]  /*1870*/  ISETP.NE.AND P0, PT, R15, 0x1, PT ;  /* 0x000000010f00780c */ /* 0x000fe20003f05270 */
[----:B------:R-:W-:Y:S02]  /*1880*/  IMAD.MOV.U32 R23, RZ, RZ, 0x3f800000 ;  /* 0x3f800000ff177424 */ /* 0x000fe400078e00ff */
[----:B------:R-:W-:-:S03]  /*1890*/  VIADD R21, R19, 0x2 ;  /* 0x0000000213157836 */ /* 0x000fc60000000000 */
[----:B------:R0:W-:Y:S07]  /*18a0*/  REDG.E.ADD.F32.FTZ.RN.STRONG.GPU desc[UR8][R16.64+0x4], R23 ;  /* 0x00000417100079a6 */ /* 0x0001ee000c12f308 */
[----:B------:R-:W-:Y:S05]  /*18b0*/  @!P0 BRA `(.L_x_64) ;  /* 0x0000000000188947 */ /* 0x000fea0003800000 */
[----:B------:R-:W-:Y:S01]  /*18c0*/  ISETP.NE.AND P0, PT, R15, 0x2, PT ;  /* 0x000000020f00780c */ /* 0x000fe20003f05270 */
[----:B------:R1:W-:Y:S01]  /*18d0*/  REDG.E.ADD.F32.FTZ.RN.STRONG.GPU desc[UR8][R16.64+0x8], R23 ;  /* 0x00000817100079a6 */ /* 0x0003e2000c12f308 */
[----:B------:R-:W-:-:S11]  /*18e0*/  IADD3 R21, PT, PT, R19, 0x3, RZ ;  /* 0x0000000313157810 */ /* 0x000fd60007ffe0ff */
[----:B-1----:R-:W-:Y:S05]  /*18f0*/  @!P0 BRA `(.L_x_64) ;  /* 0x0000000000088947 */ /* 0x002fea0003800000 */
[----:B------:R1:W-:Y:S01]  /*1900*/  REDG.E.ADD.F32.FTZ.RN.STRONG.GPU desc[UR8][R16.64+0xc], R23 ;  /* 0x00000c17100079a6 */ /* 0x0003e2000c12f308 */
[----:B------:R-:W-:-:S07]  /*1910*/  VIADD R21, R19, 0x4 ;  /* 0x0000000413157836 */ /* 0x000fce0000000000 */
.L_x_64:
[----:B------:R-:W-:Y:S05]  /*1920*/  BSYNC.RECONVERGENT B4 ;  /* 0x0000000000047941 */ /* 0x000fea0003800200 */
.L_x_63:
[----:B------:R-:W-:-:S04]  /*1930*/  IADD3 R19, PT, PT, R18, -0x2, -R19 ;  /* 0xfffffffe12137810 */ /* 0x000fc80007ffe813 */
[----:B------:R-:W-:-:S13]  /*1940*/  ISETP.GE.U32.AND P0, PT, R19, 0x3, PT ;  /* 0x000000031300780c */ /* 0x000fda0003f06070 */
[----:B------:R-:W-:Y:S05]  /*1950*/  @!P0 BRA `(.L_x_62) ;  /* 0x0000000000288947 */ /* 0x000fea0003800000 */
[----:B------:R-:W-:-:S07]  /*1960*/  IMAD.MOV.U32 R15, RZ, RZ, 0x3f800000 ;  /* 0x3f800000ff0f7424 */ /* 0x000fce00078e00ff */
.L_x_65:
[C---:B012---:R-:W-:Y:S01]  /*1970*/  IMAD.WIDE R16, R21.reuse, 0x4, R12 ;  /* 0x0000000415107825 */ /* 0x047fe200078e020c */
[----:B------:R-:W-:Y:S01]  /*1980*/  IADD3 R21, PT, PT, R21, 0x4, RZ ;  /* 0x0000000415157810 */ /* 0x000fe20007ffe0ff */
[----:B------:R-:W-:Y:S05]  /*1990*/  YIELD ;  /* 0x0000000000007946 */ /* 0x000fea0003800000 */
[----:B------:R-:W-:Y:S01]  /*19a0*/  ISETP.NE.AND P0, PT, R21, R18, PT ;  /* 0x000000121500720c */ /* 0x000fe20003f05270 */
[----:B------:R2:W-:Y:S04]  /*19b0*/  REDG.E.ADD.F32.FTZ.RN.STRONG.GPU desc[UR8][R16.64], R15 ;  /* 0x0000000f100079a6 */ /* 0x0005e8000c12f308 */
[----:B------:R2:W-:Y:S04]  /*19c0*/  REDG.E.ADD.F32.FTZ.RN.STRONG.GPU desc[UR8][R16.64+0x4], R15 ;  /* 0x0000040f100079a6 */ /* 0x0005e8000c12f308 */
[----:B------:R2:W-:Y:S04]  /*19d0*/  REDG.E.ADD.F32.FTZ.RN.STRONG.GPU desc[UR8][R16.64+0x8], R15 ;  /* 0x0000080f100079a6 */ /* 0x0005e8000c12f308 */
[----:B------:R2:W-:Y:S01]  /*19e0*/  REDG.E.ADD.F32.FTZ.RN.STRONG.GPU desc[UR8][R16.64+0xc], R15 ;  /* 0x00000c0f100079a6 */ /* 0x0005e2000c12f308 */
[----:B------:R-:W-:Y:S05]  /*19f0*/  @P0 BRA `(.L_x_65) ;  /* 0xfffffffc00dc0947 */ /* 0x000fea000383ffff */
.L_x_62:
[----:B------:R-:W-:Y:S05]  /*1a00*/  BSYNC B3 ;  /* 0x0000000000037941 */ /* 0x000fea0003800000 */
.L_x_61:
[----:B0-2---:R-:W0:Y:S01]  /*1a10*/  LDC R15, c[0x0][0x3d8] ;  /* 0x0000f600ff0f7b82 */ /* 0x005e220000000800 */
[----:B------:R-:W-:Y:S01]  /*1a20*/  BSSY.RECONVERGENT B6, `(.L_x_66) ;  /* 0x000000d000067945 */ /* 0x000fe20003800200 */
[----:B0-----:R-:W0:Y:S08]  /*1a30*/  MUFU.RCP R2, |R15| ;  /* 0x4000000f00027308 */ /* 0x001e300000001000 */
[----:B------:R-:W2:Y:S01]  /*1a40*/  FCHK P0, R0, |R15| ;  /* 0x4000000f00007302 */ /* 0x000ea20000000000 */
[----:B0-----:R-:W-:-:S04]  /*1a50*/  FFMA R13, R2, -|R15|, 1 ;  /* 0x3f800000020d7423 */ /* 0x001fc80000000c0f */
[----:B------:R-:W-:-:S04]  /*1a60*/  FFMA R12, R2, R13, R2 ;  /* 0x0000000d020c7223 */ /* 0x000fc80000000002 */
[----:B------:R-:W-:-:S04]  /*1a70*/  FFMA R13, R0, R12, RZ ;  /* 0x0000000c000d7223 */ /* 0x000fc800000000ff */
[----:B------:R-:W-:-:S04]  /*1a80*/  FFMA R2, R13, -|R15|, R0 ;  /* 0xc000000f0d027223 */ /* 0x000fc80000000000 */
[----:B------:R-:W-:Y:S01]  /*1a90*/  FFMA R2, R12, R2, R13 ;  /* 0x000000020c027223 */ /* 0x000fe2000000000d */
[----:B--2---:R-:W-:Y:S06]  /*1aa0*/  @!P0 BRA `(.L_x_67) ;  /* 0x0000000000108947 */ /* 0x004fec0003800000 */
[----:B------:R-:W-:Y:S01]  /*1ab0*/  FADD R15, |R15|, -RZ ;  /* 0x800000ff0f0f7221 */ /* 0x000fe20000000200 */
[----:B------:R-:W-:Y:S01]  /*1ac0*/  IMAD.MOV.U32 R2, RZ, RZ, R0 ;  /* 0x000000ffff027224 */ /* 0x000fe200078e0000 */
[----:B-1----:R-:W-:-:S07]  /*1ad0*/  MOV R16, 0x1af0 ;  /* 0x00001af000107802 */ /* 0x002fce0000000f00 */
[----:B------:R-:W-:Y:S05]  /*1ae0*/  CALL.REL.NOINC `($__internal_2_$__cuda_sm3x_div_rn_noftz_f32_slowpath) ;  /* 0x0000001000a87944 */ /* 0x000fea0003c00000 */
.L_x_67:
[----:B------:R-:W-:Y:S05]  /*1af0*/  BSYNC.RECONVERGENT B6 ;  /* 0x0000000000067941 */ /* 0x000fea0003800200 */
.L_x_66:
[----:B-1----:R-:W0:Y:S01]  /*1b00*/  LDC R17, c[0x0][0x3d8] ;  /* 0x0000f600ff117b82 */ /* 0x002e220000000800 */
[----:B------:R-:W1:Y:S01]  /*1b10*/  FRND.FLOOR R13, R2 ;  /* 0x00000002000d7307 */ /* 0x000e620000205000 */
[----:B------:R-:W-:Y:S07]  /*1b20*/  BSSY.RECONVERGENT B6, `(.L_x_68) ;  /* 0x000000f000067945 */ /* 0x000fee0003800200 */
[----:B0-----:R-:W0:Y:S01]  /*1b30*/  MUFU.RCP R12, R17 ;  /* 0x00000011000c7308 */ /* 0x001e220000001000 */
[----:B-1----:R-:W-:-:S07]  /*1b40*/  FFMA R2, -R13, |R17|, R0 ;  /* 0x400000110d027223 */ /* 0x002fce0000000100 */
        /* <DEDUP_REMOVED lines=11> */
[----:B------:R-:W-:-:S07]  /*1c00*/  MOV R15, R2 ;  /* 0x00000002000f7202 */ /* 0x000fce0000000f00 */
.L_x_69:
[----:B------:R-:W-:Y:S05]  /*1c10*/  BSYNC.RECONVERGENT B6 ;  /* 0x0000000000067941 */ /* 0x000fea0003800200 */
.L_x_68:
[----:B------:R-:W0:Y:S02]  /*1c20*/  LDC.64 R12, c[0x0][0x3d0] ;  /* 0x0000f400ff0c7b82 */ /* 0x000e240000000a00 */
[----:B0-----:R-:W-:-:S05]  /*1c30*/  IMAD.WIDE R18, R18, 0x4, R12 ;  /* 0x0000000412127825 */ /* 0x001fca00078e020c */
[----:B------:R0:W-:Y:S02]  /*1c40*/  REDG.E.ADD.F32.FTZ.RN.STRONG.GPU desc[UR8][R18.64], R15 ;  /* 0x0000000f120079a6 */ /* 0x0001e4000c12f308 */
.L_x_56:
[----:B------:R-:W-:Y:S05]  /*1c50*/  BSYNC B5 ;  /* 0x0000000000057941 */ /* 0x000fea0003800000 */
.L_x_46:
[C---:B------:R-:W-:Y:S01]  /*1c60*/  ISETP.GE.AND P1, PT, R29.reuse, UR4, PT ;  /* 0x000000041d007c0c */ /* 0x040fe2000bf26270 */
[----:B------:R-:W-:Y:S01]  /*1c70*/  BSSY.RECONVERGENT B5, `(.L_x_70) ;  /* 0x0000067000057945 */ /* 0x000fe20003800200 */
[----:B------:R-:W-:Y:S02]  /*1c80*/  PLOP3.LUT P0, PT, PT, PT, PT, 0x80, 0x8 ;  /* 0x000000000008781c */ /* 0x000fe40003f0f070 */
[----:B------:R-:W-:-:S13]  /*1c90*/  ISETP.LT.OR P1, PT, R29, RZ, P1 ;  /* 0x000000ff1d00720c */ /* 0x000fda0000f21670 */
[----:B------:R-:W-:Y:S05]  /*1ca0*/  @P1 BRA `(.L_x_71) ;  /* 0x00000004008c1947 */ /* 0x000fea0003800000 */
[----:B------:R-:W0:Y:S01]  /*1cb0*/  MUFU.RCP64H R17, 65537 ;  /* 0x40f0001000117908 */ /* 0x000e220000001800 */
[----:B------:R-:W-:Y:S02]  /*1cc0*/  HFMA2 R0, -RZ, RZ, 2.88671875, 25.703125 ;  /* 0x41c64e6dff007431 */ /* 0x000fe400000001ff */
[----:B-1----:R-:W-:Y:S01]  /*1cd0*/  IMAD.MOV.U32 R12, RZ, RZ, 0x0 ;  /* 0x00000000ff0c7424 */ /* 0x002fe200078e00ff */
[----:B------:R-:W-:Y:S01]  /*1ce0*/  BSSY.RECONVERGENT B3, `(.L_x_72) ;  /* 0x000001a000037945 */ /* 0x000fe20003800200 */
[----:B------:R-:W-:Y:S02]  /*1cf0*/  IMAD.MOV.U32 R13, RZ, RZ, 0x40f00010 ;  /* 0x40f00010ff0d7424 */ /* 0x000fe400078e00ff */
[----:B------:R-:W-:Y:S02]  /*1d00*/  IMAD.MOV.U32 R16, RZ, RZ, 0x1 ;  /* 0x00000001ff107424 */ /* 0x000fe400078e00ff */
[----:B------:R-:W-:-:S05]  /*1d10*/  IMAD R11, R27, R0, 0x3039 ;  /* 0x000030391b0b7424 */ /* 0x000fca00078e0200 */
[----:B------:R-:W-:Y:S01]  /*1d20*/  LOP3.LUT R11, R11, 0x7fffffff, RZ, 0xc0, !PT ;  /* 0x7fffffff0b0b7812 */ /* 0x000fe200078ec0ff */
[----:B0-----:R-:W-:-:S04]  /*1d30*/  DFMA R18, R16, -R12, 1 ;  /* 0x3ff000001012742b */ /* 0x001fc8000000080c */
[----:B------:R-:W-:-:S04]  /*1d40*/  IMAD.HI.U32 R0, R11, 0x7fff8001, RZ ;  /* 0x7fff80010b007827 */ /* 0x000fc800078e00ff */
[----:B------:R-:W-:Y:S01]  /*1d50*/  DFMA R18, R18, R18, R18 ;  /* 0x000000121212722b */ /* 0x000fe20000000012 */
[----:B------:R-:W-:-:S05]  /*1d60*/  SHF.R.U32.HI R0, RZ, 0xf, R0 ;  /* 0x0000000fff007819 */ /* 0x000fca0000011600 */
[----:B------:R-:W-:Y:S02]  /*1d70*/  IMAD R0, R0, -0x10001, R11 ;  /* 0xfffeffff00007824 */ /* 0x000fe400078e020b */
[----:B------:R-:W-:Y:S02]  /*1d80*/  DFMA R18, R16, R18, R16 ;  /* 0x000000121012722b */ /* 0x000fe40000000010 */
[----:B------:R-:W0:Y:S06]  /*1d90*/  I2F.F64.U32 R16, R0 ;  /* 0x0000000000107312 */ /* 0x000e2c0000201800 */
[----:B------:R-:W-:-:S08]  /*1da0*/  DFMA R12, R18, -R12, 1 ;  /* 0x3ff00000120c742b */ /* 0x000fd0000000080c */
[----:B------:R-:W-:Y:S01]  /*1db0*/  DFMA R12, R18, R12, R18 ;  /* 0x0000000c120c722b */ /* 0x000fe20000000012 */
[----:B0-----:R-:W-:-:S07]  /*1dc0*/  FSETP.GEU.AND P2, PT, |R17|, 6.5827683646048100446e-37, PT ;  /* 0x036000001100780b */ /* 0x001fce0003f4e200 */
[----:B------:R-:W-:-:S08]  /*1dd0*/  DMUL R18, R16, R12 ;  /* 0x0000000c10127228 */ /* 0x000fd00000000000 */
[----:B------:R-:W-:-:S08]  /*1de0*/  DFMA R20, R18, -65537, R16 ;  /* 0xc0f000101214782b */ /* 0x000fd00000000010 */
[----:B------:R-:W-:-:S10]  /*1df0*/  DFMA R12, R12, R20, R18 ;  /* 0x000000140c0c722b */ /* 0x000fd40000000012 */
[----:B------:R-:W-:-:S05]  /*1e00*/  FFMA R2, RZ, 7.50000762939453125, R13 ;  /* 0x40f00010ff027823 */ /* 0x000fca000000000d */
[----:B------:R-:W-:-:S13]  /*1e10*/  FSETP.GT.AND P1, PT, |R2|, 1.469367938527859385e-39, PT ;  /* 0x001000000200780b */ /* 0x000fda0003f24200 */
[----:B------:R-:W-:Y:S05]  /*1e20*/  @P1 BRA P2, `(.L_x_73) ;  /* 0x0000000000141947 */ /* 0x000fea0001000000 */
[----:B------:R-:W-:Y:S01]  /*1e30*/  IMAD.MOV.U32 R15, RZ, RZ, 0x40f00010 ;  /* 0x40f00010ff0f7424 */ /* 0x000fe200078e00ff */
[----:B------:R-:W-:-:S07]  /*1e40*/  MOV R2, 0x1e60 ;  /* 0x00001e6000027802 */ /* 0x000fce0000000f00 */
[----:B------:R-:W-:Y:S05]  /*1e50*/  CALL.REL.NOINC `($__internal_0_$__cuda_sm20_div_rn_f64_full) ;  /* 0x0000000800047944 */ /* 0x000fea0003c00000 */
[----:B------:R-:W-:Y:S01]  /*1e60*/  MOV R12, R20 ;  /* 0x00000014000c7202 */ /* 0x000fe20000000f00 */
[----:B------:R-:W-:-:S07]  /*1e70*/  IMAD.MOV.U32 R13, RZ, RZ, R21 ;  /* 0x000000ffff0d7224 */ /* 0x000fce00078e0015 */
.L_x_73:
[----:B------:R-:W-:Y:S05]  /*1e80*/  BSYNC.RECONVERGENT B3 ;  /* 0x0000000000037941 */ /* 0x000fea0003800200 */
.L_x_72:
[----:B------:R-:W0:Y:S02]  /*1e90*/  F2F.F32.F64 R12, R12 ;  /* 0x0000000c000c7310 */ /* 0x000e240000301000 */
[----:B0-----:R-:W-:-:S13]  /*1ea0*/  FSETP.GE.AND P1, PT, R4, R12, PT ;  /* 0x0000000c0400720b */ /* 0x001fda0003f26000 */
[----:B------:R-:W-:Y:S05]  /*1eb0*/  @!P1 BRA `(.L_x_74) ;  /* 0x0000000000e09947 */ /* 0x000fea0003800000 */
[----:B------:R-:W-:Y:S01]  /*1ec0*/  BSSY.RECONVERGENT B3, `(.L_x_75) ;  /* 0x0000027000037945 */ /* 0x000fe20003800200 */
.L_x_79:
[----:B------:R-:W-:Y:S02]  /*1ed0*/  HFMA2 R0, -RZ, RZ, 2.88671875, 25.703125 ;  /* 0x41c64e6dff007431 */ /* 0x000fe400000001ff */
[----:B------:R-:W-:Y:S01]  /*1ee0*/  IMAD.MOV.U32 R2, RZ, RZ, -0x3d5d6597 ;  /* 0xc2a29a69ff027424 */ /* 0x000fe200078e00ff */
[----:B------:R-:W-:Y:S03]  /*1ef0*/  BSSY.RECONVERGENT B4, `(.L_x_76) ;  /* 0x0000021000047945 */ /* 0x000fe60003800200 */
[C---:B------:R-:W-:Y:S02]  /*1f00*/  IMAD R2, R11.reuse, R2, -0x2c23e982 ;  /* 0xd3dc167e0b027424 */ /* 0x040fe400078e0202 */
[----:B------:R-:W-:-:S03]  /*1f10*/  IMAD R0, R11, R0, 0x3039 ;  /* 0x000030390b007424 */ /* 0x000fc600078e0200 */
[----:B------:R-:W-:Y:S02]  /*1f20*/  LOP3.LUT R11, R2, 0x7fffffff, RZ, 0xc0, !PT ;  /* 0x7fffffff020b7812 */ /* 0x000fe400078ec0ff */
[----:B------:R-:W-:-:S03]  /*1f30*/  LOP3.LUT R0, R0, 0x7fffffff, RZ, 0xc0, !PT ;  /* 0x7fffffff00007812 */ /* 0x000fc600078ec0ff */
[----:B------:R-:W-:-:S05]  /*1f40*/  IMAD.HI.U32 R2, R11, 0x7fff8001, RZ ;  /* 0x7fff80010b027827 */ /* 0x000fca00078e00ff */
[----:B------:R-:W-:Y:S01]  /*1f50*/  SHF.R.U32.HI R10, RZ, 0xf, R2 ;  /* 0x0000000fff0a7819 */ /* 0x000fe20000011602 */
[----:B------:R-:W-:-:S04]  /*1f60*/  IMAD.HI.U32 R2, R0, 0x7fff8001, RZ ;  /* 0x7fff800100027827 */ /* 0x000fc800078e00ff */
[----:B------:R-:W-:Y:S01]  /*1f70*/  IMAD R10, R10, -0x10001, R11 ;  /* 0xfffeffff0a0a7824 */ /* 0x000fe200078e020b */
[----:B------:R-:W-:-:S03]  /*1f80*/  SHF.R.U32.HI R13, RZ, 0xf, R2 ;  /* 0x0000000fff0d7819 */ /* 0x000fc60000011602 */
[----:B------:R-:W-:Y:S02]  /*1f90*/  VIADD R18, R10, 0xffff8000 ;  /* 0xffff80000a127836 */ /* 0x000fe40000000000 */
[----:B------:R-:W-:Y:S02]  /*1fa0*/  IMAD R13, R13, -0x10001, R0 ;  /* 0xfffeffff0d0d7824 */ /* 0x000fe400078e0200 */
[----:B------:R-:W0:Y:S02]  /*1fb0*/  I2F.F64 R14, R18 ;  /* 0x00000012000e7312 */ /* 0x000e240000201c00 */
[----:B------:R-:W-:-:S06]  /*1fc0*/  VIADD R10, R13, 0xffff8000 ;  /* 0xffff80000d0a7836 */ /* 0x000fcc0000000000 */
[----:B------:R-:W1:Y:S01]  /*1fd0*/  I2F.F64 R12, R10 ;  /* 0x0000000a000c7312 */ /* 0x000e620000201c00 */
[----:B0-----:R-:W-:Y:S02]  /*1fe0*/  DMUL R14, R14, 3.0517578125e-05 ;  /* 0x3f0000000e0e7828 */ /* 0x001fe40000000000 */
[----:B-1----:R-:W-:-:S08]  /*1ff0*/  DMUL R12, R12, 3.0517578125e-05 ;  /* 0x3f0000000c0c7828 */ /* 0x002fd00000000000 */
[----:B------:R-:W0:Y:S08]  /*2000*/  F2F.F32.F64 R14, R14 ;  /* 0x0000000e000e7310 */ /* 0x000e300000301000 */
[----:B------:R-:W1:Y:S01]  /*2010*/  F2F.F32.F64 R0, R12 ;  /* 0x0000000c00007310 */ /* 0x000e620000301000 */
[----:B0-----:R-:W-:-:S04]  /*2020*/  FMUL R17, R14, R14 ;  /* 0x0000000e0e117220 */ /* 0x001fc80000400000 */
[----:B-1----:R-:W-:-:S04]  /*2030*/  FFMA R16, R0, R0, R17 ;  /* 0x0000000000107223 */ /* 0x002fc80000000011 */
[----:B------:R0:W1:Y:S01]  /*2040*/  MUFU.RSQ R17, R16 ;  /* 0x0000001000117308 */ /* 0x0000620000001400 */
[----:B------:R-:W-:-:S04]  /*2050*/  IADD3 R2, PT, PT, R16, -0xd000000, RZ ;  /* 0xf300000010027810 */ /* 0x000fc80007ffe0ff */
[----:B------:R-:W-:-:S13]  /*2060*/  ISETP.GT.U32.AND P0, PT, R2, 0x727fffff, PT ;  /* 0x727fffff0200780c */ /* 0x000fda0003f04070 */
[----:B01----:R-:W-:Y:S05]  /*2070*/  @!P0 BRA `(.L_x_77) ;  /* 0x0000000000108947 */ /* 0x003fea0003800000 */
[----:B------:R-:W-:Y:S01]  /*2080*/  IMAD.MOV.U32 R2, RZ, RZ, R16 ;  /* 0x000000ffff027224 */ /* 0x000fe200078e0010 */
[----:B------:R-:W-:-:S07]  /*2090*/  MOV R16, 0x20b0 ;  /* 0x000020b000107802 */ /* 0x000fce0000000f00 */
[----:B------:R-:W-:Y:S05]  /*20a0*/  CALL.REL.NOINC `($__internal_1_$__cuda_sm20_sqrt_rn_f32_slowpath) ;  /* 0x0000000800dc7944 */ /* 0x000fea0003c00000 */
[----:B------:R-:W-:Y:S05]  /*20b0*/  BRA `(.L_x_78) ;  /* 0x0000000000107947 */ /* 0x000fea0003800000 */
.L_x_77:
[----:B------:R-:W-:Y:S01]  /*20c0*/  FMUL.FTZ R15, R16, R17 ;  /* 0x00000011100f7220 */ /* 0x000fe20000410000 */
[----:B------:R-:W-:-:S03]  /*20d0*/  FMUL.FTZ R10, R17, 0.5 ;  /* 0x3f000000110a7820 */ /* 0x000fc60000410000 */
[----:B------:R-:W-:-:S04]  /*20e0*/  FFMA R2, -R15, R15, R16 ;  /* 0x0000000f0f027223 */ /* 0x000fc80000000110 */
[----:B------:R-:W-:-:S07]  /*20f0*/  FFMA R15, R2, R10, R15 ;  /* 0x0000000a020f7223 */ /* 0x000fce000000000f */
.L_x_78:
[----:B------:R-:W-:Y:S05]  /*2100*/  BSYNC.RECONVERGENT B4 ;  /* 0x0000000000047941 */ /* 0x000fea0003800200 */
.L_x_76:
[----:B------:R-:W-:-:S13]  /*2110*/  FSETP.GT.AND P0, PT, R15, 1, PT ;  /* 0x3f8000000f00780b */ /* 0x000fda0003f04000 */
[----:B------:R-:W-:Y:S05]  /*2120*/  @P0 BRA `(.L_x_79) ;  /* 0xfffffffc00680947 */ /* 0x000fea000383ffff */
[----:B------:R-:W-:Y:S05]  /*2130*/  BSYNC.RECONVERGENT B3 ;  /* 0x0000000000037941 */ /* 0x000fea0003800200 */
.L_x_75:
        /* <DEDUP_REMOVED lines=13> */
.L_x_81:
[----:B------:R-:W-:Y:S05]  /*2210*/  BSYNC.RECONVERGENT B6 ;  /* 0x0000000000067941 */ /* 0x000fea0003800200 */
.L_x_80:
[----:B------:R-:W-:Y:S01]  /*2220*/  PLOP3.LUT P0, PT, PT, PT, PT, 0x8, 0x80 ;  /* 0x000000000080781c */ /* 0x000fe20003f0e170 */
[----:B------:R-:W-:-:S12]  /*2230*/  BRA `(.L_x_71) ;  /* 0x0000000000287947 */ /* 0x000fd80003800000 */
.L_x_74:
[----:B------:R-:W-:-:S13]  /*2240*/  FSETP.GE.AND P1, PT, R5, R12, PT ;  /* 0x0000000c0500720b */ /* 0x000fda0003f26000 */
[----:B------:R-:W-:Y:S05]  /*2250*/  @!P1 BRA `(.L_x_82) ;  /* 0x0000000000149947 */ /* 0x000fea0003800000 */
[----:B------:R-:W0:Y:S02]  /*2260*/  LDC.64 R12, c[0x0][0x3c0] ;  /* 0x0000f000ff0c7b82 */ /* 0x000e240000000a00 */
[----:B0-----:R-:W-:-:S05]  /*2270*/  IMAD.WIDE.U32 R12, R29, 0x4, R12 ;  /* 0x000000041d0c7825 */ /* 0x001fca00078e000c */
[----:B------:R2:W-:Y:S01]  /*2280*/  REDG.E.ADD.F32.FTZ.RN.STRONG.GPU desc[UR8][R12.64], R26 ;  /* 0x0000001a0c0079a6 */ /* 0x0005e2000c12f308 */
[----:B------:R-:W-:Y:S01]  /*2290*/  PLOP3.LUT P0, PT, PT, PT, PT, 0x8, 0x80 ;  /* 0x000000000080781c */ /* 0x000fe20003f0e170 */
[----:B------:R-:W-:-:S12]  /*22a0*/  BRA `(.L_x_71) ;  /* 0x00000000000c7947 */ /* 0x000fd80003800000 */
.L_x_82:
[----:B------:R-:W0:Y:S02]  /*22b0*/  LDC.64 R12, c[0x0][0x3c8] ;  /* 0x0000f200ff0c7b82 */ /* 0x000e240000000a00 */
[----:B0-----:R-:W-:-:S05]  /*22c0*/  IMAD.WIDE.U32 R12, R29, 0x4, R12 ;  /* 0x000000041d0c7825 */ /* 0x001fca00078e000c */
[----:B------:R3:W-:Y:S02]  /*22d0*/  REDG.E.ADD.F32.FTZ.RN.STRONG.GPU desc[UR8][R12.64], R8 ;  /* 0x000000080c0079a6 */ /* 0x0007e4000c12f308 */
.L_x_71:
[----:B------:R-:W-:Y:S05]  /*22e0*/  BSYNC.RECONVERGENT B5 ;  /* 0x0000000000057941 */ /* 0x000fea0003800200 */
.L_x_70:
[----:B------:R-:W-:Y:S05]  /*22f0*/  @!P0 BRA `(.L_x_83) ;  /* 0xffffffe400e08947 */ /* 0x000fea000383ffff */
[----:B------:R-:W-:Y:S05]  /*2300*/  BSYNC B2 ;  /* 0x0000000000027941 */ /* 0x000fea0003800000 */
.L_x_39:
[----:B------:R-:W4:Y:S01]  /*2310*/  S2UR UR7, SR_CgaCtaId ;  /* 0x00000000000779c3 */ /* 0x000f220000008800 */
[----:B------:R-:W-:Y:S01]  /*2320*/  UMOV UR6, 0x400 ;  /* 0x0000040000067882 */ /* 0x000fe20000000000 */
[----:B------:R-:W-:Y:S01]  /*2330*/  IADD3 R7, PT, PT, R7, 0x20, RZ ;  /* 0x0000002007077810 */ /* 0x000fe20007ffe0ff */
[----:B----4-:R-:W-:-:S06]  /*2340*/  ULEA UR6, UR7, UR6, 0x18 ;  /* 0x0000000607067291 */ /* 0x010fcc000f8ec0ff */
[----:B------:R-:W-:-:S05]  /*2350*/  IMAD.U32 R10, RZ, RZ, UR6 ;  /* 0x00000006ff0a7e24 */ /* 0x000fca000f8e00ff */
[----:B------:R-:W4:Y:S02]  /*2360*/  LDS R0, [R10+0x4] ;  /* 0x000004000a007984 */ /* 0x000f240000000800 */
[----:B----4-:R-:W-:-:S13]  /*2370*/  ISETP.GE.AND P0, PT, R7, R0, PT ;  /* 0x000000000700720c */ /* 0x010fda0003f06270 */
[----:B------:R-:W-:Y:S05]  /*2380*/  @!P0 BRA `(.L_x_84) ;  /* 0xffffffe000988947 */ /* 0x000fea000383ffff */
[----:B------:R-:W-:Y:S05]  /*2390*/  BSYNC B0 ;  /* 0x0000000000007941 */ /* 0x000fea0003800000 */
.L_x_29:
[----:B---3--:R-:W3:Y:S02]  /*23a0*/  LDC.64 R8, c[0x0][0x398] ;  /* 0x0000e600ff087b82 */ /* 0x008ee40000000a00 */
[----:B---3--:R3:W5:Y:S02]  /*23b0*/  LDG.E R0, desc[UR8][R8.64] ;  /* 0x0000000808007981 */ /* 0x008764000c1e1900 */
.L_x_28:
[----:B------:R-:W-:Y:S01]  /*23c0*/  ISETP.NE.AND P0, PT, R3, RZ, PT ;  /* 0x000000ff0300720c */ /* 0x000fe20003f05270 */
[----:B------:R-:W-:Y:S05]  /*23d0*/  WARPSYNC.ALL ;  /* 0x0000000000007948 */ /* 0x000fea0003800000 */
[----:B------:R-:W-:Y:S06]  /*23e0*/  BAR.SYNC.DEFER_BLOCKING 0x0 ;  /* 0x0000000000007b1d */ /* 0x000fec0000010000 */
[----:B------:R-:W-:Y:S04]  /*23f0*/  BSSY.RECONVERGENT B0, `(.L_x_85) ;  /* 0x0000017000007945 */ /* 0x000fe80003800200 */
[----:B------:R-:W-:Y:S05]  /*2400*/  @P0 BRA `(.L_x_86) ;  /* 0x0000000000540947 */ /* 0x000fea0003800000 */
[----:B------:R-:W4:Y:S08]  /*2410*/  LDC R7, c[0x0][0x380] ;  /* 0x0000e000ff077b82 */ /* 0x000f300000000800 */
[----:B---3--:R-:W4:Y:S02]  /*2420*/  LDC.64 R8, c[0x0][0x3a0] ;  /* 0x0000e800ff087b82 */ /* 0x008f240000000a00 */
[----:B----4-:R-:W3:Y:S04]  /*2430*/  ATOMG.E.ADD.STRONG.GPU PT, R7, desc[UR8][R8.64], R7 ;  /* 0x80000007080779a8 */ /* 0x010ee800081ef108 */
[----:B---3--:R3:W-:Y:S01]  /*2440*/  STS [R10], R7 ;  /* 0x000000070a007388 */ /* 0x0087e20000000800 */
[----:B-----5:R-:W-:-:S13]  /*2450*/  ISETP.GT.AND P1, PT, R0, R7, PT ;  /* 0x000000070000720c */ /* 0x020fda0003f24270 */
[----:B---3--:R-:W-:Y:S05]  /*2460*/  @P1 BRA `(.L_x_87) ;  /* 0x0000000000141947 */ /* 0x008fea0003800000 */
[----:B------:R-:W3:Y:S02]  /*2470*/  LDCU UR6, c[0x0][0x380] ;  /* 0x00007000ff0677ac */ /* 0x000ee40008000800 */
[----:B---3--:R-:W-:-:S05]  /*2480*/  IMAD R7, RZ, RZ, -UR6 ;  /* 0x80000006ff077e24 */ /* 0x008fca000f8e02ff */
[----:B------:R4:W-:Y:S04]  /*2490*/  REDG.E.ADD.STRONG.GPU desc[UR8][R8.64], R7 ;  /* 0x000000070800798e */ /* 0x0009e8000c12e108 */
[----:B------:R4:W-:Y:S01]  /*24a0*/  STS [R10+0x4], RZ ;  /* 0x000004ff0a007388 */ /* 0x0009e20000000800 */
[----:B------:R-:W-:Y:S05]  /*24b0*/  BRA `(.L_x_86) ;  /* 0x0000000000287947 */ /* 0x000fea0003800000 */
.L_x_87:
[----:B------:R-:W3:Y:S02]  /*24c0*/  LDC R11, c[0x0][0x380] ;  /* 0x0000e000ff0b7b82 */ /* 0x000ee40000000800 */
[----:B---3--:R-:W-:-:S04]  /*24d0*/  IADD3 R2, PT, PT, R0, -R11, RZ ;  /* 0x8000000b00027210 */ /* 0x008fc80007ffe0ff */
[----:B------:R-:W-:-:S13]  /*24e0*/  ISETP.GT.AND P1, PT, R7, R2, PT ;  /* 0x000000020700720c */ /* 0x000fda0003f24270 */
[----:B------:R-:W-:Y:S05]  /*24f0*/  @!P1 BRA `(.L_x_88) ;  /* 0x0000000000149947 */ /* 0x000fea0003800000 */
[----:B------:R-:W-:-:S05]  /*2500*/  IMAD.IADD R0, R0, 0x1, -R7 ;  /* 0x0000000100007824 */ /* 0x000fca00078e0a07 */
[----:B------:R-:W-:-:S05]  /*2510*/  IADD3 R7, PT, PT, R0, -R11, RZ ;  /* 0x8000000b00077210 */ /* 0x000fca0007ffe0ff */
[----:B------:R3:W-:Y:S04]  /*2520*/  REDG.E.ADD.STRONG.GPU desc[UR8][R8.64], R7 ;  /* 0x000000070800798e */ /* 0x0007e8000c12e108 */
[----:B------:R3:W-:Y:S01]  /*2530*/  STS [R10+0x4], R0 ;  /* 0x000004000a007388 */ /* 0x0007e20000000800 */
[----:B------:R-:W-:Y:S05]  /*2540*/  BRA `(.L_x_86) ;  /* 0x0000000000047947 */ /* 0x000fea0003800000 */
.L_x_88:
[----:B------:R3:W-:Y:S02]  /*2550*/  STS [R10+0x4], R11 ;  /* 0x0000040b0a007388 */ /* 0x0007e40000000800 */
.L_x_86:
[----:B------:R-:W-:Y:S05]  /*2560*/  BSYNC.RECONVERGENT B0 ;  /* 0x0000000000007941 */ /* 0x000fea0003800200 */
.L_x_85:
[----:B---34-:R-:W3:Y:S08]  /*2570*/  LDC.64 R8, c[0x0][0x398] ;  /* 0x0000e600ff087b82 */ /* 0x018ef00000000a00 */
[----:B------:R-:W-:Y:S06]  /*2580*/  BAR.SYNC.DEFER_BLOCKING 0x0 ;  /* 0x0000000000007b1d */ /* 0x000fec0000010000 */
[----:B---3-5:R-:W3:Y:S04]  /*2590*/  LDG.E R0, desc[UR8][R8.64] ;  /* 0x0000000808007981 */ /* 0x028ee8000c1e1900 */
[----:B------:R-:W3:Y:S02]  /*25a0*/  LDS R7, [R10] ;  /* 0x000000000a077984 */ /* 0x000ee40000000800 */
[----:B---3--:R-:W-:-:S13]  /*25b0*/  ISETP.GE.AND P1, PT, R7, R0, PT ;  /* 0x000000000700720c */ /* 0x008fda0003f26270 */
[----:B------:R-:W-:Y:S05]  /*25c0*/  @!P1 BRA `(.L_x_89) ;  /* 0xffffffdc00e49947 */ /* 0x000fea000383ffff */
[----:B------:R-:W-:Y:S05]  /*25d0*/  BSYNC B1 ;  /* 0x0000000000017941 */ /* 0x000fea0003800000 */
.L_x_25:
[----:B------:R-:W-:Y:S06]  /*25e0*/  BAR.SYNC.DEFER_BLOCKING 0x0 ;  /* 0x0000000000007b1d */ /* 0x000fec0000010000 */
[----:B------:R-:W-:Y:S05]  /*25f0*/  @P0 EXIT ;  /* 0x000000000000094d */ /* 0x000fea0003800000 */
[----:B012---:R-:W0:Y:S01]  /*2600*/  LDC.64 R2, c[0x0][0x3a8] ;  /* 0x0000ea00ff027b82 */ /* 0x007e220000000a00 */
[----:B------:R-:W-:-:S05]  /*2610*/  IMAD.MOV.U32 R5, RZ, RZ, 0x1 ;  /* 0x00000001ff057424 */ /* 0x000fca00078e00ff */
[----:B0-----:R-:W2:Y:S02]  /*2620*/  ATOMG.E.ADD.STRONG.GPU PT, R0, desc[UR8][R2.64], R5 ;  /* 0x80000005020079a8 */ /* 0x001ea400081ef108 */
[----:B--2---:R-:W-:-:S13]  /*2630*/  ISETP.NE.AND P0, PT, R0, 0x1, PT ;  /* 0x000000010000780c */ /* 0x004fda0003f05270 */
[----:B------:R-:W-:Y:S05]  /*2640*/  @P0 EXIT ;  /* 0x000000000000094d */ /* 0x000fea0003800000 */
[----:B------:R-:W-:Y:S01]  /*2650*/  ATOMG.E.EXCH.STRONG.GPU PT, RZ, desc[UR8][R2.64], RZ ;  /* 0x800000ff02ff79a8 */ /* 0x000fe2000c1ef108 */
[----:B------:R-:W-:Y:S05]  /*2660*/  EXIT ;  /* 0x000000000000794d */ /* 0x000fea0003800000 */
        .weak           $__internal_0_$__cuda_sm20_div_rn_f64_full
        .type           $__internal_0_$__cuda_sm20_div_rn_f64_full,@function
        .size           $__internal_0_$__cuda_sm20_div_rn_f64_full,($__internal_1_$__cuda_sm20_sqrt_rn_f32_slowpath - $__internal_0_$__cuda_sm20_div_rn_f64_full)
$__internal_0_$__cuda_sm20_div_rn_f64_full:
[C---:B------:R-:W-:Y:S01]  /*2670*/  FSETP.GEU.AND P1, PT, |R15|.reuse, 1.469367938527859385e-39, PT ;  /* 0x001000000f00780b */ /* 0x040fe20003f2e200 */
[----:B------:R-:W-:Y:S01]  /*2680*/  IMAD.MOV.U32 R18, RZ, RZ, 0x1 ;  /* 0x00000001ff127424 */ /* 0x000fe200078e00ff */
[----:B------:R-:W-:Y:S01]  /*2690*/  LOP3.LUT R12, R15, 0x800fffff, RZ, 0xc0, !PT ;  /* 0x800fffff0f0c7812 */ /* 0x000fe200078ec0ff */
[----:B------:R-:W-:Y:S01]  /*26a0*/  BSSY.RECONVERGENT B4, `(.L_x_90) ;  /* 0x0000054000047945 */ /* 0x000fe20003800200 */
[C---:B------:R-:W-:Y:S02]  /*26b0*/  FSETP.GEU.AND P4, PT, |R17|.reuse, 1.469367938527859385e-39, PT ;  /* 0x001000001100780b */ /* 0x040fe40003f8e200 */
[----:B------:R-:W-:Y:S02]  /*26c0*/  LOP3.LUT R13, R12, 0x3ff00000, RZ, 0xfc, !PT ;  /* 0x3ff000000c0d7812 */ /* 0x000fe400078efcff */
[----:B------:R-:W-:Y:S02]  /*26d0*/  MOV R12, R14 ;  /* 0x0000000e000c7202 */ /* 0x000fe40000000f00 */
[----:B------:R-:W-:-:S02]  /*26e0*/  LOP3.LUT R30, R17, 0x7ff00000, RZ, 0xc0, !PT ;  /* 0x7ff00000111e7812 */ /* 0x000fc400078ec0ff */
[----:B------:R-:W-:Y:S01]  /*26f0*/  MOV R0, 0x1ca00000 ;  /* 0x1ca0000000007802 */ /* 0x000fe20000000f00 */
[----:B------:R-:W-:Y:S01]  /*2700*/  @!P1 DMUL R12, R14, 8.98846567431157953865e+307 ;  /* 0x7fe000000e0c9828 */ /* 0x000fe20000000000 */
[C---:B------:R-:W-:Y:S01]  /*2710*/  LOP3.LUT R31, R15.reuse, 0x7ff00000, RZ, 0xc0, !PT ;  /* 0x7ff000000f1f7812 */ /* 0x040fe200078ec0ff */
[----:B------:R-:W-:Y:S02]  /*2720*/  IMAD.MOV.U32 R32, RZ, RZ, R30 ;  /* 0x000000ffff207224 */ /* 0x000fe400078e001e */
[----:B------:R-:W-:Y:S02]  /*2730*/  @!P4 LOP3.LUT R23, R15, 0x7ff00000, RZ, 0xc0, !PT ;  /* 0x7ff000000f17c812 */ /* 0x000fe400078ec0ff */
[----:B------:R-:W0:Y:S01]  /*2740*/  MUFU.RCP64H R19, R13 ;  /* 0x0000000d00137308 */ /* 0x000e220000001800 */
[C---:B------:R-:W-:Y:S02]  /*2750*/  ISETP.GE.U32.AND P3, PT, R30.reuse, R31, PT ;  /* 0x0000001f1e00720c */ /* 0x040fe40003f66070 */
[----:B------:R-:W-:-:S02]  /*2760*/  @!P4 ISETP.GE.U32.AND P5, PT, R30, R23, PT ;  /* 0x000000171e00c20c */ /* 0x000fc40003fa6070 */
[----:B------:R-:W-:Y:S02]  /*2770*/  @!P1 LOP3.LUT R31, R13, 0x7ff00000, RZ, 0xc0, !PT ;  /* 0x7ff000000d1f9812 */ /* 0x000fe400078ec0ff */
[----:B------:R-:W-:-:S04]  /*2780*/  @!P4 SEL R23, R0, 0x63400000, !P5 ;  /* 0x634000000017c807 */ /* 0x000fc80006800000 */
[----:B------:R-:W-:-:S04]  /*2790*/  @!P4 LOP3.LUT R24, R23, 0x80000000, R17, 0xf8, !PT ;  /* 0x800000001718c812 */ /* 0x000fc800078ef811 */
[----:B------:R-:W-:Y:S01]  /*27a0*/  @!P4 LOP3.LUT R25, R24, 0x100000, RZ, 0xfc, !PT ;  /* 0x001000001819c812 */ /* 0x000fe200078efcff */
[----:B0-----:R-:W-:Y:S01]  /*27b0*/  DFMA R20, R18, -R12, 1 ;  /* 0x3ff000001214742b */ /* 0x001fe2000000080c */
[----:B------:R-:W-:-:S07]  /*27c0*/  @!P4 MOV R24, RZ ;  /* 0x000000ff0018c202 */ /* 0x000fce0000000f00 */
[----:B------:R-:W-:-:S08]  /*27d0*/  DFMA R20, R20, R20, R20 ;  /* 0x000000141414722b */ /* 0x000fd00000000014 */
[----:B------:R-:W-:Y:S01]  /*27e0*/  DFMA R20, R18, R20, R18 ;  /* 0x000000141214722b */ /* 0x000fe20000000012 */
[----:B------:R-:W-:Y:S01]  /*27f0*/  SEL R19, R0, 0x63400000, !P3 ;  /* 0x6340000000137807 */ /* 0x000fe20005800000 */
[----:B------:R-:W-:-:S03]  /*2800*/  IMAD.MOV.U32 R18, RZ, RZ, R16 ;  /* 0x000000ffff127224 */ /* 0x000fc600078e0010 */
[----:B------:R-:W-:-:S03]  /*2810*/  LOP3.LUT R19, R19, 0x800fffff, R17, 0xf8, !PT ;  /* 0x800fffff13137812 */ /* 0x000fc600078ef811 */
[----:B------:R-:W-:-:S03]  /*2820*/  DFMA R22, R20, -R12, 1 ;  /* 0x3ff000001416742b */ /* 0x000fc6000000080c */
[----:B------:R-:W-:-:S05]  /*2830*/  @!P4 DFMA R18, R18, 2, -R24 ;  /* 0x400000001212c82b */ /* 0x000fca0000000818 */
[----:B------:R-:W-:-:S05]  /*2840*/  DFMA R22, R20, R22, R20 ;  /* 0x000000161416722b */ /* 0x000fca0000000014 */
[----:B------:R-:W-:-:S03]  /*2850*/  @!P4 LOP3.LUT R32, R19, 0x7ff00000, RZ, 0xc0, !PT ;  /* 0x7ff000001320c812 */ /* 0x000fc600078ec0ff */
[----:B------:R-:W-:Y:S01]  /*2860*/  DMUL R20, R22, R18 ;  /* 0x0000001216147228 */ /* 0x000fe20000000000 */
[----:B------:R-:W-:-:S04]  /*2870*/  IADD3 R33, PT, PT, R32, -0x1, RZ ;  /* 0xffffffff20217810 */ /* 0x000fc80007ffe0ff */
[----:B------:R-:W-:Y:S01]  /*2880*/  ISETP.GT.U32.AND P1, PT, R33, 0x7feffffe, PT ;  /* 0x7feffffe2100780c */ /* 0x000fe20003f24070 */
[----:B------:R-:W-:Y:S02]  /*2890*/  VIADD R33, R31, 0xffffffff ;  /* 0xffffffff1f217836 */ /* 0x000fe40000000000 */
[----:B------:R-:W-:-:S03]  /*28a0*/  DFMA R24, R20, -R12, R18 ;  /* 0x8000000c1418722b */ /* 0x000fc60000000012 */
[----:B------:R-:W-:-:S05]  /*28b0*/  ISETP.GT.U32.OR P1, PT, R33, 0x7feffffe, P1 ;  /* 0x7feffffe2100780c */ /* 0x000fca0000f24470 */
[----:B------:R-:W-:-:S08]  /*28c0*/  DFMA R24, R22, R24, R20 ;  /* 0x000000181618722b */ /* 0x000fd00000000014 */
[----:B------:R-:W-:Y:S05]  /*28d0*/  @P1 BRA `(.L_x_91) ;  /* 0x00000000006c1947 */ /* 0x000fea0003800000 */
[----:B------:R-:W-:-:S04]  /*28e0*/  LOP3.LUT R17, R15, 0x7ff00000, RZ, 0xc0, !PT ;  /* 0x7ff000000f117812 */ /* 0x000fc800078ec0ff */
[CC--:B------:R-:W-:Y:S02]  /*28f0*/  VIADDMNMX R16, R30.reuse, -R17.reuse, 0xb9600000, !PT ;  /* 0xb96000001e107446 */ /* 0x0c0fe40007800911 */
[----:B------:R-:W-:Y:S02]  /*2900*/  ISETP.GE.U32.AND P1, PT, R30, R17, PT ;  /* 0x000000111e00720c */ /* 0x000fe40003f26070 */
[----:B------:R-:W-:Y:S02]  /*2910*/  VIMNMX R16, PT, PT, R16, 0x46a00000, PT ;  /* 0x46a0000010107848 */ /* 0x000fe40003fe0100 */
[----:B------:R-:W-:-:S04]  /*2920*/  SEL R17, R0, 0x63400000, !P1 ;  /* 0x6340000000117807 */ /* 0x000fc80004800000 */
[----:B------:R-:W-:Y:S02]  /*2930*/  IADD3 R0, PT, PT, -R17, R16, RZ ;  /* 0x0000001011007210 */ /* 0x000fe40007ffe1ff */
[----:B------:R-:W-:-:S03]  /*2940*/  MOV R16, RZ ;  /* 0x000000ff00107202 */ /* 0x000fc60000000f00 */
[----:B------:R-:W-:-:S06]  /*2950*/  VIADD R17, R0, 0x7fe00000 ;  /* 0x7fe0000000117836 */ /* 0x000fcc0000000000 */
[----:B------:R-:W-:-:S10]  /*2960*/  DMUL R20, R24, R16 ;  /* 0x0000001018147228 */ /* 0x000fd40000000000 */
[----:B------:R-:W-:-:S13]  /*2970*/  FSETP.GTU.AND P1, PT, |R21|, 1.469367938527859385e-39, PT ;  /* 0x001000001500780b */ /* 0x000fda0003f2c200 */
[----:B------:R-:W-:Y:S05]  /*2980*/  @P1 BRA `(.L_x_92) ;  /* 0x0000000000941947 */ /* 0x000fea0003800000 */
[----:B------:R-:W-:Y:S01]  /*2990*/  DFMA R18, R24, -R12, R18 ;  /* 0x8000000c1812722b */ /* 0x000fe20000000012 */
[----:B------:R-:W-:-:S09]  /*29a0*/  IMAD.MOV.U32 R16, RZ, RZ, RZ ;  /* 0x000000ffff107224 */ /* 0x000fd200078e00ff */
[C---:B------:R-:W-:Y:S02]  /*29b0*/  FSETP.NEU.AND P1, PT, R19.reuse, RZ, PT ;  /* 0x000000ff1300720b */ /* 0x040fe40003f2d000 */
[----:B------:R-:W-:-:S04]  /*29c0*/  LOP3.LUT R15, R19, 0x80000000, R15, 0x48, !PT ;  /* 0x80000000130f7812 */ /* 0x000fc800078e480f */
[----:B------:R-:W-:-:S07]  /*29d0*/  LOP3.LUT R17, R15, R17, RZ, 0xfc, !PT ;  /* 0x000000110f117212 */ /* 0x000fce00078efcff */
[----:B------:R-:W-:Y:S05]  /*29e0*/  @!P1 BRA `(.L_x_92) ;  /* 0x00000000007c9947 */ /* 0x000fea0003800000 */
[----:B------:R-:W-:Y:S01]  /*29f0*/  IADD3 R13, PT, PT, -R0, RZ, RZ ;  /* 0x000000ff000d7210 */ /* 0x000fe20007ffe1ff */
[----:B------:R-:W-:Y:S01]  /*2a00*/  IMAD.MOV.U32 R12, RZ, RZ, RZ ;  /* 0x000000ffff0c7224 */ /* 0x000fe200078e00ff */
[----:B------:R-:W-:-:S05]  /*2a10*/  DMUL.RP R16, R24, R16 ;  /* 0x0000001018107228 */ /* 0x000fca0000008000 */
[----:B------:R-:W-:-:S05]  /*2a20*/  DFMA R12, R20, -R12, R24 ;  /* 0x8000000c140c722b */ /* 0x000fca0000000018 */
[----:B------:R-:W-:Y:S02]  /*2a30*/  LOP3.LUT R15, R17, R15, RZ, 0x3c, !PT ;  /* 0x0000000f110f7212 */ /* 0x000fe400078e3cff */
[----:B------:R-:W-:-:S04]  /*2a40*/  IADD3 R12, PT, PT, -R0, -0x43300000, RZ ;  /* 0xbcd00000000c7810 */ /* 0x000fc80007ffe1ff */
[----:B------:R-:W-:-:S04]  /*2a50*/  FSETP.NEU.AND P1, PT, |R13|, R12, PT ;  /* 0x0000000c0d00720b */ /* 0x000fc80003f2d200 */
[----:B------:R-:W-:Y:S02]  /*2a60*/  FSEL R20, R16, R20, !P1 ;  /* 0x0000001410147208 */ /* 0x000fe40004800000 */
[----:B------:R-:W-:Y:S01]  /*2a70*/  FSEL R21, R15, R21, !P1 ;  /* 0x000000150f157208 */ /* 0x000fe20004800000 */
[----:B------:R-:W-:Y:S06]  /*2a80*/  BRA `(.L_x_92) ;  /* 0x0000000000547947 */ /* 0x000fec0003800000 */
.L_x_91:
[----:B------:R-:W-:-:S14]  /*2a90*/  DSETP.NAN.AND P1, PT, R16, R16, PT ;  /* 0x000000101000722a */ /* 0x000fdc0003f28000 */
[----:B------:R-:W-:Y:S05]  /*2aa0*/  @P1 BRA `(.L_x_93) ;  /* 0x0000000000441947 */ /* 0x000fea0003800000 */
[----:B------:R-:W-:-:S14]  /*2ab0*/  DSETP.NAN.AND P1, PT, R14, R14, PT ;  /* 0x0000000e0e00722a */ /* 0x000fdc0003f28000 */
[----:B------:R-:W-:Y:S05]  /*2ac0*/  @P1 BRA `(.L_x_94) ;  /* 0x0000000000301947 */ /* 0x000fea0003800000 */
[----:B------:R-:W-:Y:S01]  /*2ad0*/  ISETP.NE.AND P1, PT, R32, R31, PT ;  /* 0x0000001f2000720c */ /* 0x000fe20003f25270 */
[----:B------:R-:W-:Y:S01]  /*2ae0*/  IMAD.MOV.U32 R21, RZ, RZ, -0x80000 ;  /* 0xfff80000ff157424 */ /* 0x000fe200078e00ff */
[----:B------:R-:W-:-:S11]  /*2af0*/  MOV R20, 0x0 ;  /* 0x0000000000147802 */ /* 0x000fd60000000f00 */
[----:B------:R-:W-:Y:S05]  /*2b00*/  @!P1 BRA `(.L_x_92) ;  /* 0x0000000000349947 */ /* 0x000fea0003800000 */
[----:B------:R-:W-:Y:S02]  /*2b10*/  ISETP.NE.AND P1, PT, R32, 0x7ff00000, PT ;  /* 0x7ff000002000780c */ /* 0x000fe40003f25270 */
[----:B------:R-:W-:Y:S02]  /*2b20*/  LOP3.LUT R21, R17, 0x80000000, R15, 0x48, !PT ;  /* 0x8000000011157812 */ /* 0x000fe400078e480f */
[----:B------:R-:W-:-:S13]  /*2b30*/  ISETP.EQ.OR P1, PT, R31, RZ, !P1 ;  /* 0x000000ff1f00720c */ /* 0x000fda0004f22670 */
[----:B------:R-:W-:Y:S02]  /*2b40*/  @P1 LOP3.LUT R0, R21, 0x7ff00000, RZ, 0xfc, !PT ;  /* 0x7ff0000015001812 */ /* 0x000fe400078efcff */
[----:B------:R-:W-:Y:S01]  /*2b50*/  @!P1 MOV R20, RZ ;  /* 0x000000ff00149202 */ /* 0x000fe20000000f00 */
[----:B------:R-:W-:Y:S01]  /*2b60*/  @P1 IMAD.MOV.U32 R20, RZ, RZ, RZ ;  /* 0x000000ffff141224 */ /* 0x000fe200078e00ff */
[----:B------:R-:W-:Y:S01]  /*2b70*/  @P1 MOV R21, R0 ;  /* 0x0000000000151202 */ /* 0x000fe20000000f00 */
[----:B------:R-:W-:Y:S06]  /*2b80*/  BRA `(.L_x_92) ;  /* 0x0000000000147947 */ /* 0x000fec0003800000 */
.L_x_94:
[----:B------:R-:W-:Y:S01]  /*2b90*/  LOP3.LUT R21, R15, 0x80000, RZ, 0xfc, !PT ;  /* 0x000800000f157812 */ /* 0x000fe200078efcff */
[----:B------:R-:W-:Y:S01]  /*2ba0*/  IMAD.MOV.U32 R20, RZ, RZ, R14 ;  /* 0x000000ffff147224 */ /* 0x000fe200078e000e */
[----:B------:R-:W-:Y:S06]  /*2bb0*/  BRA `(.L_x_92) ;  /* 0x0000000000087947 */ /* 0x000fec0003800000 */
.L_x_93:
[----:B------:R-:W-:Y:S02]  /*2bc0*/  LOP3.LUT R21, R17, 0x80000, RZ, 0xfc, !PT ;  /* 0x0008000011157812 */ /* 0x000fe400078efcff */
[----:B------:R-:W-:-:S07]  /*2bd0*/  MOV R20, R16 ;  /* 0x0000001000147202 */ /* 0x000fce0000000f00 */
.L_x_92:
[----:B------:R-:W-:Y:S05]  /*2be0*/  BSYNC.RECONVERGENT B4 ;  /* 0x0000000000047941 */ /* 0x000fea0003800200 */
.L_x_90:
[----:B------:R-:W-:Y:S02]  /*2bf0*/  HFMA2 R13, -RZ, RZ, 0, 0 ;  /* 0x00000000ff0d7431 */ /* 0x000fe400000001ff */
[----:B------:R-:W-:-:S04]  /*2c00*/  IMAD.MOV.U32 R12, RZ, RZ, R2 ;  /* 0x000000ffff0c7224 */ /* 0x000fc800078e0002 */
[----:B------:R-:W-:Y:S05]  /*2c10*/  RET.REL.NODEC R12 `(_Z8sim_pass10sim_params) ;  /* 0xffffffd00cf87950 */ /* 0x000fea0003c3ffff */
        .weak           $__internal_1_$__cuda_sm20_sqrt_rn_f32_slowpath
        .type           $__internal_1_$__cuda_sm20_sqrt_rn_f32_slowpath,@function
        .size           $__internal_1_$__cuda_sm20_sqrt_rn_f32_slowpath,($__internal_2_$__cuda_sm3x_div_rn_noftz_f32_slowpath - $__internal_1_$__cuda_sm20_sqrt_rn_f32_slowpath)
$__internal_1_$__cuda_sm20_sqrt_rn_f32_slowpath:
[----:B------:R-:W-:-:S13]  /*2c20*/  LOP3.LUT P0, RZ, R2, 0x7fffffff, RZ, 0xc0, !PT ;  /* 0x7fffffff02ff7812 */ /* 0x000fda000780c0ff */
[----:B------:R-:W-:Y:S01]  /*2c30*/  @!P0 IMAD.MOV.U32 R10, RZ, RZ, R2 ;  /* 0x000000ffff0a8224 */ /* 0x000fe200078e0002 */
[----:B------:R-:W-:Y:S06]  /*2c40*/  @!P0 BRA `(.L_x_95) ;  /* 0x0000000000408947 */ /* 0x000fec0003800000 */
[----:B------:R-:W-:-:S13]  /*2c50*/  FSETP.GEU.FTZ.AND P0, PT, R2, RZ, PT ;  /* 0x000000ff0200720b */ /* 0x000fda0003f1e000 */
[----:B------:R-:W-:Y:S01]  /*2c60*/  @!P0 MOV R10, 0x7fffffff ;  /* 0x7fffffff000a8802 */ /* 0x000fe20000000f00 */
[----:B------:R-:W-:Y:S06]  /*2c70*/  @!P0 BRA `(.L_x_95) ;  /* 0x0000000000348947 */ /* 0x000fec0003800000 */
[----:B------:R-:W-:-:S13]  /*2c80*/  FSETP.GTU.FTZ.AND P0, PT, |R2|, +INF , PT ;  /* 0x7f8000000200780b */ /* 0x000fda0003f1c200 */
[----:B------:R-:W-:Y:S01]  /*2c90*/  @P0 FADD.FTZ R10, R2, 1 ;  /* 0x3f800000020a0421 */ /* 0x000fe20000010000 */
[----:B------:R-:W-:Y:S06]  /*2ca0*/  @P0 BRA `(.L_x_95) ;  /* 0x0000000000280947 */ /* 0x000fec0003800000 */
[----:B------:R-:W-:-:S13]  /*2cb0*/  FSETP.NEU.FTZ.AND P0, PT, |R2|, +INF , PT ;  /* 0x7f8000000200780b */ /* 0x000fda0003f1d200 */
[----:B------:R-:W-:-:S04]  /*2cc0*/  @P0 FFMA R12, R2, 1.84467440737095516160e+19, RZ ;  /* 0x5f800000020c0823 */ /* 0x000fc800000000ff */
[----:B------:R-:W0:Y:S02]  /*2cd0*/  @P0 MUFU.RSQ R13, R12 ;  /* 0x0000000c000d0308 */ /* 0x000e240000001400 */
[----:B0-----:R-:W-:Y:S01]  /*2ce0*/  @P0 FMUL.FTZ R15, R12, R13 ;  /* 0x0000000d0c0f0220 */ /* 0x001fe20000410000 */
[----:B------:R-:W-:-:S03]  /*2cf0*/  @P0 FMUL.FTZ R13, R13, 0.5 ;  /* 0x3f0000000d0d0820 */ /* 0x000fc60000410000 */
[----:B------:R-:W-:-:S04]  /*2d00*/  @P0 FADD.FTZ R10, -R15, -RZ ;  /* 0x800000ff0f0a0221 */ /* 0x000fc80000010100 */
[----:B------:R-:W-:Y:S01]  /*2d10*/  @P0 FFMA R14, R15, R10, R12 ;  /* 0x0000000a0f0e0223 */ /* 0x000fe2000000000c */
[----:B------:R-:W-:-:S03]  /*2d20*/  @!P0 IMAD.MOV.U32 R10, RZ, RZ, R2 ;  /* 0x000000ffff0a8224 */ /* 0x000fc600078e0002 */
[----:B------:R-:W-:-:S04]  /*2d30*/  @P0 FFMA R13, R14, R13, R15 ;  /* 0x0000000d0e0d0223 */ /* 0x000fc8000000000f */
[----:B------:R-:W-:-:S07]  /*2d40*/  @P0 FMUL.FTZ R10, R13, 2.3283064365386962891e-10 ;  /* 0x2f8000000d0a0820 */ /* 0x000fce0000410000 */
.L_x_95:
[----:B------:R-:W-:Y:S02]  /*2d50*/  HFMA2 R13, -RZ, RZ, 0, 0 ;  /* 0x00000000ff0d7431 */ /* 0x000fe400000001ff */
[----:B------:R-:W-:Y:S01]  /*2d60*/  IMAD.MOV.U32 R12, RZ, RZ, R16 ;  /* 0x000000ffff0c7224 */ /* 0x000fe200078e0010 */
[----:B------:R-:W-:-:S03]  /*2d70*/  MOV R15, R10 ;  /* 0x0000000a000f7202 */ /* 0x000fc60000000f00 */
[----:B------:R-:W-:Y:S05]  /*2d80*/  RET.REL.NODEC R12 `(_Z8sim_pass10sim_params) ;  /* 0xffffffd00c9c7950 */ /* 0x000fea0003c3ffff */
        .weak           $__internal_2_$__cuda_sm3x_div_rn_noftz_f32_slowpath
        .type           $__internal_2_$__cuda_sm3x_div_rn_noftz_f32_slowpath,@function
        .size           $__internal_2_$__cuda_sm3x_div_rn_noftz_f32_slowpath,(.L_x_110 - $__internal_2_$__cuda_sm3x_div_rn_noftz_f32_slowpath)
$__internal_2_$__cuda_sm3x_div_rn_noftz_f32_slowpath:
[----:B------:R-:W-:Y:S01]  /*2d90*/  SHF.R.U32.HI R12, RZ, 0x17, R15 ;  /* 0x00000017ff0c7819 */ /* 0x000fe2000001160f */
[----:B------:R-:W-:Y:S01]  /*2da0*/  BSSY.RECONVERGENT B3, `(.L_x_96) ;  /* 0x0000062000037945 */ /* 0x000fe20003800200 */
[----:B------:R-:W-:Y:S02]  /*2db0*/  SHF.R.U32.HI R17, RZ, 0x17, R2 ;  /* 0x00000017ff117819 */ /* 0x000fe40000011602 */
[----:B------:R-:W-:Y:S02]  /*2dc0*/  LOP3.LUT R12, R12, 0xff, RZ, 0xc0, !PT ;  /* 0x000000ff0c0c7812 */ /* 0x000fe400078ec0ff */
[----:B------:R-:W-:-:S03]  /*2dd0*/  LOP3.LUT R25, R17, 0xff, RZ, 0xc0, !PT ;  /* 0x000000ff11197812 */ /* 0x000fc600078ec0ff */
[----:B------:R-:W-:Y:S01]  /*2de0*/  VIADD R22, R12, 0xffffffff ;  /* 0xffffffff0c167836 */ /* 0x000fe20000000000 */
[----:B------:R-:W-:-:S04]  /*2df0*/  IADD3 R20, PT, PT, R25, -0x1, RZ ;  /* 0xffffffff19147810 */ /* 0x000fc80007ffe0ff */
[----:B------:R-:W-:-:S04]  /*2e00*/  ISETP.GT.U32.AND P0, PT, R22, 0xfd, PT ;  /* 0x000000fd1600780c */ /* 0x000fc80003f04070 */
[----:B------:R-:W-:-:S13]  /*2e10*/  ISETP.GT.U32.OR P0, PT, R20, 0xfd, P0 ;  /* 0x000000fd1400780c */ /* 0x000fda0000704470 */
[----:B------:R-:W-:Y:S01]  /*2e20*/  @!P0 IMAD.MOV.U32 R17, RZ, RZ, RZ ;  /* 0x000000ffff118224 */ /* 0x000fe200078e00ff */
[----:B------:R-:W-:Y:S06]  /*2e30*/  @!P0 BRA `(.L_x_97) ;  /* 0x00000000005c8947 */ /* 0x000fec0003800000 */
[----:B------:R-:W-:Y:S02]  /*2e40*/  FSETP.GTU.FTZ.AND P0, PT, |R2|, +INF , PT ;  /* 0x7f8000000200780b */ /* 0x000fe40003f1c200 */
[----:B------:R-:W-:-:S04]  /*2e50*/  FSETP.GTU.FTZ.AND P1, PT, |R15|, +INF , PT ;  /* 0x7f8000000f00780b */ /* 0x000fc80003f3c200 */
[----:B------:R-:W-:-:S13]  /*2e60*/  PLOP3.LUT P0, PT, P0, P1, PT, 0xf8, 0x8f ;  /* 0x00000000008f781c */ /* 0x000fda0000703f70 */
[----:B------:R-:W-:Y:S05]  /*2e70*/  @P0 BRA `(.L_x_98) ;  /* 0x00000004004c0947 */ /* 0x000fea0003800000 */
[----:B------:R-:W-:-:S13]  /*2e80*/  LOP3.LUT P0, RZ, R15, 0x7fffffff, R2, 0xc8, !PT ;  /* 0x7fffffff0fff7812 */ /* 0x000fda000780c802 */
[----:B------:R-:W-:Y:S05]  /*2e90*/  @!P0 BRA `(.L_x_99) ;  /* 0x00000004003c8947 */ /* 0x000fea0003800000 */
[C---:B------:R-:W-:Y:S02]  /*2ea0*/  FSETP.NEU.FTZ.AND P1, PT, |R2|.reuse, +INF , PT ;  /* 0x7f8000000200780b */ /* 0x040fe40003f3d200 */
[----:B------:R-:W-:Y:S02]  /*2eb0*/  FSETP.NEU.FTZ.AND P3, PT, |R15|, +INF , PT ;  /* 0x7f8000000f00780b */ /* 0x000fe40003f7d200 */
[----:B------:R-:W-:-:S11]  /*2ec0*/  FSETP.NEU.FTZ.AND P0, PT, |R2|, +INF , PT ;  /* 0x7f8000000200780b */ /* 0x000fd60003f1d200 */
[----:B------:R-:W-:Y:S05]  /*2ed0*/  @!P3 BRA !P1, `(.L_x_99) ;  /* 0x00000004002cb947 */ /* 0x000fea0004800000 */
[----:B------:R-:W-:-:S04]  /*2ee0*/  LOP3.LUT P1, RZ, R2, 0x7fffffff, RZ, 0xc0, !PT ;  /* 0x7fffffff02ff7812 */ /* 0x000fc8000782c0ff */
[----:B------:R-:W-:-:S13]  /*2ef0*/  PLOP3.LUT P1, PT, P3, P1, PT, 0x2f, 0xf2 ;  /* 0x0000000000f2781c */ /* 0x000fda0001f22577 */
[----:B------:R-:W-:Y:S05]  /*2f00*/  @P1 BRA `(.L_x_100) ;  /* 0x0000000400181947 */ /* 0x000fea0003800000 */
[----:B------:R-:W-:-:S04]  /*2f10*/  LOP3.LUT P1, RZ, R15, 0x7fffffff, RZ, 0xc0, !PT ;  /* 0x7fffffff0fff7812 */ /* 0x000fc8000782c0ff */
[----:B------:R-:W-:-:S13]  /*2f20*/  PLOP3.LUT P0, PT, P0, P1, PT, 0x2f, 0xf2 ;  /* 0x0000000000f2781c */ /* 0x000fda0000702577 */
[----:B------:R-:W-:Y:S05]  /*2f30*/  @P0 BRA `(.L_x_101) ;  /* 0x0000000400000947 */ /* 0x000fea0003800000 */
[----:B------:R-:W-:Y:S02]  /*2f40*/  ISETP.GE.AND P0, PT, R20, RZ, PT ;  /* 0x000000ff1400720c */ /* 0x000fe40003f06270 */
[----:B------:R-:W-:-:S11]  /*2f50*/  ISETP.GE.AND P1, PT, R22, RZ, PT ;  /* 0x000000ff1600720c */ /* 0x000fd60003f26270 */
[----:B------:R-:W-:Y:S01]  /*2f60*/  @P0 MOV R17, RZ ;  /* 0x000000ff00110202 */ /* 0x000fe20000000f00 */
[----:B------:R-:W-:Y:S02]  /*2f70*/  @!P0 IMAD.MOV.U32 R17, RZ, RZ, -0x40 ;  /* 0xffffffc0ff118424 */ /* 0x000fe400078e00ff */
[----:B------:R-:W-:Y:S01]  /*2f80*/  @!P0 FFMA R2, R2, 1.84467440737095516160e+19, RZ ;  /* 0x5f80000002028823 */ /* 0x000fe200000000ff */
[----:B------:R-:W-:Y:S02]  /*2f90*/  @!P1 FFMA R15, R15, 1.84467440737095516160e+19, RZ ;  /* 0x5f8000000f0f9823 */ /* 0x000fe400000000ff */
[----:B------:R-:W-:-:S07]  /*2fa0*/  @!P1 IADD3 R17, PT, PT, R17, 0x40, RZ ;  /* 0x0000004011119810 */ /* 0x000fce0007ffe0ff */
.L_x_97:
[----:B------:R-:W-:Y:S01]  /*2fb0*/  LEA R20, R12, 0xc0800000, 0x17 ;  /* 0xc08000000c147811 */ /* 0x000fe200078eb8ff */
[----:B------:R-:W-:Y:S01]  /*2fc0*/  BSSY.RECONVERGENT B4, `(.L_x_102) ;  /* 0x0000036000047945 */ /* 0x000fe20003800200 */
[----:B------:R-:W-:-:S03]  /*2fd0*/  IADD3 R25, PT, PT, R25, -0x7f, RZ ;  /* 0xffffff8119197810 */ /* 0x000fc60007ffe0ff */
[----:B------:R-:W-:Y:S02]  /*2fe0*/  IMAD.IADD R22, R15, 0x1, -R20 ;  /* 0x000000010f167824 */ /* 0x000fe400078e0a14 */
[C---:B------:R-:W-:Y:S02]  /*2ff0*/  IMAD R2, R25.reuse, -0x800000, R2 ;  /* 0xff80000019027824 */ /* 0x040fe400078e0202 */
[----:B------:R0:W1:Y:S01]  /*3000*/  MUFU.RCP R15, R22 ;  /* 0x00000016000f7308 */ /* 0x0000620000001000 */
[----:B------:R-:W-:Y:S01]  /*3010*/  FADD.FTZ R23, -R22, -RZ ;  /* 0x800000ff16177221 */ /* 0x000fe20000010100 */
[----:B0-----:R-:W-:-:S05]  /*3020*/  IADD3 R22, PT, PT, R25, 0x7f, -R12 ;  /* 0x0000007f19167810 */ /* 0x001fca0007ffe80c */
[----:B------:R-:W-:Y:S02]  /*3030*/  IMAD.IADD R17, R22, 0x1, R17 ;  /* 0x0000000116117824 */ /* 0x000fe400078e0211 */
[----:B-1----:R-:W-:-:S04]  /*3040*/  FFMA R20, R15, R23, 1 ;  /* 0x3f8000000f147423 */ /* 0x002fc80000000017 */
[----:B------:R-:W-:-:S04]  /*3050*/  FFMA R15, R15, R20, R15 ;  /* 0x000000140f0f7223 */ /* 0x000fc8000000000f */
[----:B------:R-:W-:-:S04]  /*3060*/  FFMA R20, R2, R15, RZ ;  /* 0x0000000f02147223 */ /* 0x000fc800000000ff */
[----:B------:R-:W-:-:S04]  /*3070*/  FFMA R24, R23, R20, R2 ;  /* 0x0000001417187223 */ /* 0x000fc80000000002 */
[----:B------:R-:W-:-:S04]  /*3080*/  FFMA R20, R15, R24, R20 ;  /* 0x000000180f147223 */ /* 0x000fc80000000014 */
[----:B------:R-:W-:-:S04]  /*3090*/  FFMA R23, R23, R20, R2 ;  /* 0x0000001417177223 */ /* 0x000fc80000000002 */
[----:B------:R-:W-:-:S05]  /*30a0*/  FFMA R2, R15, R23, R20 ;  /* 0x000000170f027223 */ /* 0x000fca0000000014 */
[----:B------:R-:W-:-:S04]  /*30b0*/  SHF.R.U32.HI R12, RZ, 0x17, R2 ;  /* 0x00000017ff0c7819 */ /* 0x000fc80000011602 */
[----:B------:R-:W-:-:S04]  /*30c0*/  LOP3.LUT R12, R12, 0xff, RZ, 0xc0, !PT ;  /* 0x000000ff0c0c7812 */ /* 0x000fc800078ec0ff */
[----:B------:R-:W-:-:S05]  /*30d0*/  IADD3 R22, PT, PT, R12, R17, RZ ;  /* 0x000000110c167210 */ /* 0x000fca0007ffe0ff */
[----:B------:R-:W-:-:S05]  /*30e0*/  VIADD R12, R22, 0xffffffff ;  /* 0xffffffff160c7836 */ /* 0x000fca0000000000 */
[----:B------:R-:W-:-:S13]  /*30f0*/  ISETP.GE.U32.AND P0, PT, R12, 0xfe, PT ;  /* 0x000000fe0c00780c */ /* 0x000fda0003f06070 */
[----:B------:R-:W-:Y:S05]  /*3100*/  @!P0 BRA `(.L_x_103) ;  /* 0x0000000000808947 */ /* 0x000fea0003800000 */
[----:B------:R-:W-:-:S13]  /*3110*/  ISETP.GT.AND P0, PT, R22, 0xfe, PT ;  /* 0x000000fe1600780c */ /* 0x000fda0003f04270 */
[----:B------:R-:W-:Y:S05]  /*3120*/  @P0 BRA `(.L_x_104) ;  /* 0x00000000006c0947 */ /* 0x000fea0003800000 */
[----:B------:R-:W-:-:S13]  /*3130*/  ISETP.GE.AND P0, PT, R22, 0x1, PT ;  /* 0x000000011600780c */ /* 0x000fda0003f06270 */
[----:B------:R-:W-:Y:S05]  /*3140*/  @P0 BRA `(.L_x_105) ;  /* 0x0000000000740947 */ /* 0x000fea0003800000 */
[----:B------:R-:W-:Y:S02]  /*3150*/  ISETP.GE.AND P0, PT, R22, -0x18, PT ;  /* 0xffffffe81600780c */ /* 0x000fe40003f06270 */
[----:B------:R-:W-:-:S11]  /*3160*/  LOP3.LUT R2, R2, 0x80000000, RZ, 0xc0, !PT ;  /* 0x8000000002027812 */ /* 0x000fd600078ec0ff */
[----:B------:R-:W-:Y:S05]  /*3170*/  @!P0 BRA `(.L_x_105) ;  /* 0x0000000000688947 */ /* 0x000fea0003800000 */
[CCC-:B------:R-:W-:Y:S01]  /*3180*/  FFMA.RZ R12, R15.reuse, R23.reuse, R20.reuse ;  /* 0x000000170f0c7223 */ /* 0x1c0fe2000000c014 */
[C---:B------:R-:W-:Y:S02]  /*3190*/  ISETP.NE.AND P3, PT, R22.reuse, RZ, PT ;  /* 0x000000ff1600720c */ /* 0x040fe40003f65270 */
[----:B------:R-:W-:Y:S02]  /*31a0*/  ISETP.NE.AND P1, PT, R22, RZ, PT ;  /* 0x000000ff1600720c */ /* 0x000fe40003f25270 */
[----:B------:R-:W-:Y:S01]  /*31b0*/  LOP3.LUT R17, R12, 0x7fffff, RZ, 0xc0, !PT ;  /* 0x007fffff0c117812 */ /* 0x000fe200078ec0ff */
[CCC-:B------:R-:W-:Y:S01]  /*31c0*/  FFMA.RP R12, R15.reuse, R23.reuse, R20.reuse ;  /* 0x000000170f0c7223 */ /* 0x1c0fe20000008014 */
[----:B------:R-:W-:Y:S01]  /*31d0*/  FFMA.RM R15, R15, R23, R20 ;  /* 0x000000170f0f7223 */ /* 0x000fe20000004014 */
[----:B------:R-:W-:Y:S01]  /*31e0*/  IADD3 R20, PT, PT, R22, 0x20, RZ ;  /* 0x0000002016147810 */ /* 0x000fe20007ffe0ff */
[----:B------:R-:W-:Y:S01]  /*31f0*/  IMAD.MOV R22, RZ, RZ, -R22 ;  /* 0x000000ffff167224 */ /* 0x000fe200078e0a16 */
[----:B------:R-:W-:-:S02]  /*3200*/  LOP3.LUT R17, R17, 0x800000, RZ, 0xfc, !PT ;  /* 0x0080000011117812 */ /* 0x000fc400078efcff */
[----:B------:R-:W-:Y:S02]  /*3210*/  FSETP.NEU.FTZ.AND P0, PT, R12, R15, PT ;  /* 0x0000000f0c00720b */ /* 0x000fe40003f1d000 */
[----:B------:R-:W-:Y:S02]  /*3220*/  SHF.L.U32 R20, R17, R20, RZ ;  /* 0x0000001411147219 */ /* 0x000fe400000006ff */
[----:B------:R-:W-:Y:S02]  /*3230*/  SEL R12, R22, RZ, P3 ;  /* 0x000000ff160c7207 */ /* 0x000fe40001800000 */
[----:B------:R-:W-:Y:S02]  /*3240*/  ISETP.NE.AND P1, PT, R20, RZ, P1 ;  /* 0x000000ff1400720c */ /* 0x000fe40000f25270 */
[----:B------:R-:W-:Y:S02]  /*3250*/  SHF.R.U32.HI R12, RZ, R12, R17 ;  /* 0x0000000cff0c7219 */ /* 0x000fe40000011611 */
[----:B------:R-:W-:-:S02]  /*3260*/  PLOP3.LUT P0, PT, P0, P1, PT, 0xf8, 0x8f ;  /* 0x00000000008f781c */ /* 0x000fc40000703f70 */
[----:B------:R-:W-:Y:S02]  /*3270*/  SHF.R.U32.HI R20, RZ, 0x1, R12 ;  /* 0x00000001ff147819 */ /* 0x000fe4000001160c */
[----:B------:R-:W-:-:S04]  /*3280*/  SEL R15, RZ, 0x1, !P0 ;  /* 0x00000001ff0f7807 */ /* 0x000fc80004000000 */
[----:B------:R-:W-:-:S04]  /*3290*/  LOP3.LUT R15, R15, 0x1, R20, 0xf8, !PT ;  /* 0x000000010f0f7812 */ /* 0x000fc800078ef814 */
[----:B------:R-:W-:-:S04]  /*32a0*/  LOP3.LUT R15, R15, R12, RZ, 0xc0, !PT ;  /* 0x0000000c0f0f7212 */ /* 0x000fc800078ec0ff */
[----:B------:R-:W-:-:S04]  /*32b0*/  IADD3 R15, PT, PT, R20, R15, RZ ;  /* 0x0000000f140f7210 */ /* 0x000fc80007ffe0ff */
[----:B------:R-:W-:Y:S01]  /*32c0*/  LOP3.LUT R2, R15, R2, RZ, 0xfc, !PT ;  /* 0x000000020f027212 */ /* 0x000fe200078efcff */
[----:B------:R-:W-:Y:S06]  /*32d0*/  BRA `(.L_x_105) ;  /* 0x0000000000107947 */ /* 0x000fec0003800000 */
.L_x_104:
[----:B------:R-:W-:-:S04]  /*32e0*/  LOP3.LUT R2, R2, 0x80000000, RZ, 0xc0, !PT ;  /* 0x8000000002027812 */ /* 0x000fc800078ec0ff */
[----:B------:R-:W-:Y:S01]  /*32f0*/  LOP3.LUT R2, R2, 0x7f800000, RZ, 0xfc, !PT ;  /* 0x7f80000002027812 */ /* 0x000fe200078efcff */
[----:B------:R-:W-:Y:S06]  /*3300*/  BRA `(.L_x_105) ;  /* 0x0000000000047947 */ /* 0x000fec0003800000 */
.L_x_103:
[----:B------:R-:W-:-:S07]  /*3310*/  IMAD R2, R17, 0x800000, R2 ;  /* 0x0080000011027824 */ /* 0x000fce00078e0202 */
.L_x_105:
[----:B------:R-:W-:Y:S05]  /*3320*/  BSYNC.RECONVERGENT B4 ;  /* 0x0000000000047941 */ /* 0x000fea0003800200 */
.L_x_102:
[----:B------:R-:W-:Y:S05]  /*3330*/  BRA `(.L_x_106) ;  /* 0x0000000000207947 */ /* 0x000fea0003800000 */
.L_x_101:
[----:B------:R-:W-:-:S04]  /*3340*/  LOP3.LUT R2, R15, 0x80000000, R2, 0x48, !PT ;  /* 0x800000000f027812 */ /* 0x000fc800078e4802 */
[----:B------:R-:W-:Y:S01]  /*3350*/  LOP3.LUT R2, R2, 0x7f800000, RZ, 0xfc, !PT ;  /* 0x7f80000002027812 */ /* 0x000fe200078efcff */
[----:B------:R-:W-:Y:S06]  /*3360*/  BRA `(.L_x_106) ;  /* 0x0000000000147947 */ /* 0x000fec0003800000 */
.L_x_100:
[----:B------:R-:W-:Y:S01]  /*3370*/  LOP3.LUT R2, R15, 0x80000000, R2, 0x48, !PT ;  /* 0x800000000f027812 */ /* 0x000fe200078e4802 */
[----:B------:R-:W-:Y:S06]  /*3380*/  BRA `(.L_x_106) ;  /* 0x00000000000c7947 */ /* 0x000fec0003800000 */
.L_x_99:
[----:B------:R-:W0:Y:S01]  /*3390*/  MUFU.RSQ R2, -QNAN ;  /* 0xffc0000000027908 */ /* 0x000e220000001400 */
[----:B------:R-:W-:Y:S05]  /*33a0*/  BRA `(.L_x_106) ;  /* 0x0000000000047947 */ /* 0x000fea0003800000 */
.L_x_98:
[----:B------:R-:W-:-:S07]  /*33b0*/  FADD.FTZ R2, R2, R15 ;  /* 0x0000000f02027221 */ /* 0x000fce0000010000 */
.L_x_106:
[----:B------:R-:W-:Y:S05]  /*33c0*/  BSYNC.RECONVERGENT B3 ;  /* 0x0000000000037941 */ /* 0x000fea0003800200 */
.L_x_96:
[----:B------:R-:W-:-:S04]  /*33d0*/  HFMA2 R17, -RZ, RZ, 0, 0 ;  /* 0x00000000ff117431 */ /* 0x000fc800000001ff */
[----:B0-----:R-:W-:Y:S05]  /*33e0*/  RET.REL.NODEC R16 `(_Z8sim_pass10sim_params) ;  /* 0xffffffcc10047950 */ /* 0x001fea0003c3ffff */
.L_x_107:
        /* <DEDUP_REMOVED lines=9> */
.L_x_110:


//--------------------- .nv.shared._Z8sim_init10sim_params --------------------------
	.section	.nv.shared._Z8sim_init10sim_params,"aw",@nobits
	.sectionflags	@""
	.align	4
.nv.shared._Z8sim_init10sim_params:
	.zero		1032


//--------------------- .nv.shared.reserved.0     --------------------------
	.section	.nv.shared.reserved.0,"aw",@nobits
	.weak		__nv_reservedSMEM_offset_0_alias
	.size		__nv_reservedSMEM_offset_0_alias, 0, 64
	.other		__nv_reservedSMEM_offset_0_alias,@"STO_CUDA_RESERVED_SHARED STV_DEFAULT"
__nv_reservedSMEM_offset_0_alias:
	.zero		0
	.zero		64


//--------------------- .nv.shared._Z8sim_pass10sim_params --------------------------
	.section	.nv.shared._Z8sim_pass10sim_params,"aw",@nobits
	.sectionflags	@""
	.align	4
.nv.shared._Z8sim_pass10sim_params:
	.zero		1032


//--------------------- .nv.constant0._Z8sim_init10sim_params --------------------------
	.section	.nv.constant0._Z8sim_init10sim_params,"a",@progbits
	.sectionflags	@""
	.align	4
.nv.constant0._Z8sim_init10sim_params:
	.zero		1024


//--------------------- .nv.constant0._Z8sim_pass10sim_params --------------------------
	.section	.nv.constant0._Z8sim_pass10sim_params,"a",@progbits
	.sectionflags	@""
	.align	4
.nv.constant0._Z8sim_pass10sim_params:
	.zero		1024


//--------------------- SYMBOLS --------------------------

	.type		.nv.reservedSmem.offset0,@object
	.size		.nv.reservedSmem.offset0,0x4
	.type		.nv.reservedSmem.cap,@object
	.size		.nv.reservedSmem.cap,0x4
